//
// Generated by NVIDIA NVVM Compiler
//
// Compiler Build ID: CL-36424714
// Cuda compilation tools, release 13.0, V13.0.88
// Based on NVVM 20.0.0
//

.version 9.0
.target sm_100
.address_size 64

	// .globl	reduce
.global .align 4 .u32 exitFlag;

.visible .entry reduce(
	.param .u64 .ptr .align 1 reduce_param_0,
	.param .u64 .ptr .align 1 reduce_param_1,
	.param .u64 .ptr .align 1 reduce_param_2,
	.param .u64 .ptr .align 1 reduce_param_3,
	.param .u64 .ptr .align 1 reduce_param_4
)
{
	.reg .pred 	%p<96>;
	.reg .b16 	%rs<65>;
	.reg .b32 	%r<531>;
	.reg .b32 	%f<13>;
	.reg .b64 	%rd<139>;

	ld.param.u64 	%rd25, [reduce_param_0];
	ld.param.u64 	%rd26, [reduce_param_1];
	ld.param.u64 	%rd27, [reduce_param_2];
	ld.param.u64 	%rd28, [reduce_param_3];
	ld.param.u64 	%rd24, [reduce_param_4];
	cvta.to.global.u64 	%rd1, %rd28;
	cvta.to.global.u64 	%rd2, %rd27;
	cvta.to.global.u64 	%rd3, %rd25;
	cvta.to.global.u64 	%rd4, %rd26;
	ld.global.u32 	%r1, [%rd4];
	ld.global.u32 	%r2, [%rd4+4];
	ld.global.u32 	%r3, [%rd4+8];
	ld.global.u32 	%r4, [%rd4+16];
	ld.global.u32 	%r5, [%rd4+20];
	ld.global.u32 	%r6, [%rd4+24];
	min.u32 	%r7, %r3, %r2;
	mov.u32 	%r140, %ctaid.x;
	mov.u32 	%r141, %ntid.x;
	mov.u32 	%r142, %tid.x;
	mad.lo.s32 	%r143, %r140, %r141, %r142;
	cvt.u64.u32 	%rd29, %r143;
	mov.u32 	%r144, %ctaid.y;
	mov.u32 	%r145, %ntid.y;
	mov.u32 	%r146, %tid.y;
	mad.lo.s32 	%r147, %r144, %r145, %r146;
	cvt.u64.u32 	%rd30, %r147;
	mov.u32 	%r148, %ctaid.z;
	mov.u32 	%r149, %ntid.z;
	mov.u32 	%r150, %tid.z;
	mad.lo.s32 	%r151, %r148, %r149, %r150;
	mov.u32 	%r152, %nctaid.x;
	mul.lo.s32 	%r153, %r152, %r141;
	cvt.u64.u32 	%rd31, %r153;
	mov.u32 	%r154, %nctaid.y;
	mul.lo.s32 	%r155, %r154, %r145;
	mul.wide.u32 	%rd32, %r151, %r155;
	add.s64 	%rd33, %rd32, %rd30;
	mad.lo.s64 	%rd5, %rd33, %rd31, %rd29;
	cvt.u32.u64 	%r526, %rd5;
	setp.le.u32 	%p2, %r4, %r526;
	@%p2 bra 	$L__BB0_111;
	ld.global.u32 	%r156, [%rd4+12];
	// begin inline asm
	mov.u64 	%rd34, %clock64;
	// end inline asm
	// begin inline asm
	mov.u64 	%rd35, %clock64;
	// end inline asm
	sub.s64 	%rd36, %rd35, %rd34;
	cvt.rn.f32.s64 	%f2, %rd36;
	div.rn.f32 	%f3, %f2, 0f49742400;
	cvt.rn.f32.u32 	%f4, %r156;
	mul.f32 	%f1, %f4, 0f3A83126F;
	setp.geu.f32 	%p3, %f3, %f1;
	@%p3 bra 	$L__BB0_111;
	add.s32 	%r9, %r1, 3;
	shr.u32 	%r10, %r9, 2;
	add.s32 	%r11, %r10, 4;
	cvt.u64.u32 	%rd37, %r11;
	mul.lo.s64 	%rd7, %rd5, %rd37;
	add.s64 	%rd8, %rd3, %rd7;
	setp.ge.u32 	%p4, %r3, %r2;
	setp.lt.u32 	%p1, %r2, %r3;
	add.s32 	%r12, %r3, %r2;
	@%p4 bra 	$L__BB0_59;
	not.pred 	%p47, %p1;
	@%p47 bra 	$L__BB0_33;
	and.b32  	%r379, %r10, 7;
	xor.b32  	%r380, %r379, 4;
	add.s32 	%r13, %r380, -1;
	and.b32  	%r14, %r11, 7;
	and.b32  	%r15, %r11, 2147483640;
	neg.s32 	%r16, %r15;
	add.s64 	%rd108, %rd7, %rd3;
	add.s64 	%rd9, %rd108, 3;
$L__BB0_5:
	atom.global.or.b32 	%r381, [exitFlag], 0;
	setp.gt.s32 	%p70, %r381, %r5;
	@%p70 bra 	$L__BB0_111;
	setp.eq.s32 	%p71, %r7, 0;
	mov.b32 	%r493, 0;
	@%p71 bra 	$L__BB0_11;
	xor.b32  	%r18, %r526, %r6;
	mov.b32 	%r491, 0;
	mov.u32 	%r493, %r491;
$L__BB0_8:
	mul.wide.u32 	%rd109, %r491, 4;
	add.s64 	%rd110, %rd2, %rd109;
	ld.global.u32 	%r384, [%rd110];
	sub.s32 	%r385, %r384, %r18;
	shl.b32 	%r386, %r385, 2;
	xor.b32  	%r387, %r386, %r385;
	shl.b32 	%r388, %r387, 3;
	xor.b32  	%r389, %r388, %r387;
	shr.u32 	%r390, %r389, 5;
	xor.b32  	%r391, %r390, %r389;
	shr.u32 	%r392, %r391, 7;
	xor.b32  	%r393, %r392, %r391;
	shl.b32 	%r394, %r393, 11;
	xor.b32  	%r395, %r394, %r393;
	shl.b32 	%r396, %r395, 13;
	xor.b32  	%r397, %r396, %r395;
	shr.u32 	%r398, %r397, 17;
	xor.b32  	%r399, %r398, %r397;
	shl.b32 	%r400, %r399, 19;
	xor.b32  	%r401, %r400, %r399;
	add.s32 	%r402, %r401, %r18;
	mul.wide.u32 	%rd111, %r402, %r1;
	shr.u64 	%rd112, %rd111, 34;
	shr.u64 	%rd113, %rd111, 31;
	cvt.u32.u64 	%r403, %rd113;
	and.b32  	%r21, %r403, 6;
	add.s64 	%rd10, %rd8, %rd112;
	ld.global.u8 	%rs1, [%rd10];
	cvt.u32.u16 	%r404, %rs1;
	and.b32  	%r405, %r404, 255;
	shr.u32 	%r406, %r405, %r21;
	and.b32  	%r22, %r406, 3;
	setp.eq.s32 	%p72, %r22, 2;
	@%p72 bra 	$L__BB0_21;
	setp.eq.s32 	%p73, %r22, 0;
	selp.u32 	%r407, 1, 0, %p73;
	add.s32 	%r23, %r493, %r407;
	mov.b16 	%rs49, 1;
	shl.b16 	%rs50, %rs49, %r21;
	or.b16  	%rs51, %rs1, %rs50;
	st.global.u8 	[%rd10], %rs51;
	mul.wide.u32 	%rd114, %r491, 4;
	add.s64 	%rd115, %rd1, %rd114;
	ld.global.u32 	%r408, [%rd115];
	sub.s32 	%r409, %r408, %r18;
	shl.b32 	%r410, %r409, 2;
	xor.b32  	%r411, %r410, %r409;
	shl.b32 	%r412, %r411, 3;
	xor.b32  	%r413, %r412, %r411;
	shr.u32 	%r414, %r413, 5;
	xor.b32  	%r415, %r414, %r413;
	shr.u32 	%r416, %r415, 7;
	xor.b32  	%r417, %r416, %r415;
	shl.b32 	%r418, %r417, 11;
	xor.b32  	%r419, %r418, %r417;
	shl.b32 	%r420, %r419, 13;
	xor.b32  	%r421, %r420, %r419;
	shr.u32 	%r422, %r421, 17;
	xor.b32  	%r423, %r422, %r421;
	shl.b32 	%r424, %r423, 19;
	xor.b32  	%r425, %r424, %r423;
	add.s32 	%r426, %r425, %r18;
	mul.wide.u32 	%rd116, %r426, %r1;
	shr.u64 	%rd117, %rd116, 34;
	shr.u64 	%rd118, %rd116, 31;
	cvt.u32.u64 	%r427, %rd118;
	and.b32  	%r24, %r427, 6;
	add.s64 	%rd11, %rd8, %rd117;
	ld.global.u8 	%rs2, [%rd11];
	cvt.u32.u16 	%r428, %rs2;
	and.b32  	%r429, %r428, 255;
	shr.u32 	%r430, %r429, %r24;
	and.b32  	%r25, %r430, 3;
	setp.eq.s32 	%p74, %r25, 1;
	@%p74 bra 	$L__BB0_21;
	setp.eq.s32 	%p75, %r25, 0;
	selp.u32 	%r431, 1, 0, %p75;
	add.s32 	%r493, %r23, %r431;
	mov.b16 	%rs52, 2;
	shl.b16 	%rs53, %rs52, %r24;
	or.b16  	%rs54, %rs2, %rs53;
	st.global.u8 	[%rd11], %rs54;
	add.s32 	%r491, %r491, 1;
	setp.ne.s32 	%p76, %r491, %r7;
	@%p76 bra 	$L__BB0_8;
$L__BB0_11:
	atom.global.or.b32 	%r432, [exitFlag], 0;
	setp.gt.s32 	%p77, %r432, %r5;
	@%p77 bra 	$L__BB0_111;
	xor.b32  	%r29, %r526, %r6;
	mov.u32 	%r494, %r7;
$L__BB0_13:
	mul.wide.u32 	%rd119, %r494, 4;
	add.s64 	%rd120, %rd2, %rd119;
	ld.global.u32 	%r433, [%rd120];
	sub.s32 	%r434, %r433, %r29;
	shl.b32 	%r435, %r434, 2;
	xor.b32  	%r436, %r435, %r434;
	shl.b32 	%r437, %r436, 3;
	xor.b32  	%r438, %r437, %r436;
	shr.u32 	%r439, %r438, 5;
	xor.b32  	%r440, %r439, %r438;
	shr.u32 	%r441, %r440, 7;
	xor.b32  	%r442, %r441, %r440;
	shl.b32 	%r443, %r442, 11;
	xor.b32  	%r444, %r443, %r442;
	shl.b32 	%r445, %r444, 13;
	xor.b32  	%r446, %r445, %r444;
	shr.u32 	%r447, %r446, 17;
	xor.b32  	%r448, %r447, %r446;
	shl.b32 	%r449, %r448, 19;
	xor.b32  	%r450, %r449, %r448;
	add.s32 	%r451, %r450, %r29;
	mul.wide.u32 	%rd121, %r451, %r1;
	shr.u64 	%rd122, %rd121, 34;
	shr.u64 	%rd123, %rd121, 31;
	cvt.u32.u64 	%r452, %rd123;
	and.b32  	%r32, %r452, 6;
	add.s64 	%rd12, %rd8, %rd122;
	ld.global.u8 	%rs3, [%rd12];
	cvt.u32.u16 	%r453, %rs3;
	and.b32  	%r454, %r453, 255;
	shr.u32 	%r455, %r454, %r32;
	and.b32  	%r33, %r455, 3;
	setp.eq.s32 	%p78, %r33, 2;
	@%p78 bra 	$L__BB0_21;
	setp.eq.s32 	%p79, %r33, 0;
	selp.u32 	%r456, 1, 0, %p79;
	add.s32 	%r493, %r493, %r456;
	mov.b16 	%rs55, 1;
	shl.b16 	%rs56, %rs55, %r32;
	or.b16  	%rs57, %rs3, %rs56;
	st.global.u8 	[%rd12], %rs57;
	add.s32 	%r494, %r494, 1;
	setp.lt.u32 	%p80, %r494, %r2;
	@%p80 bra 	$L__BB0_13;
	atom.global.or.b32 	%r457, [exitFlag], 0;
	setp.gt.s32 	%p81, %r457, %r5;
	@%p81 bra 	$L__BB0_111;
	mov.u32 	%r496, %r7;
$L__BB0_17:
	mul.wide.u32 	%rd124, %r496, 4;
	add.s64 	%rd125, %rd1, %rd124;
	ld.global.u32 	%r458, [%rd125];
	sub.s32 	%r459, %r458, %r29;
	shl.b32 	%r460, %r459, 2;
	xor.b32  	%r461, %r460, %r459;
	shl.b32 	%r462, %r461, 3;
	xor.b32  	%r463, %r462, %r461;
	shr.u32 	%r464, %r463, 5;
	xor.b32  	%r465, %r464, %r463;
	shr.u32 	%r466, %r465, 7;
	xor.b32  	%r467, %r466, %r465;
	shl.b32 	%r468, %r467, 11;
	xor.b32  	%r469, %r468, %r467;
	shl.b32 	%r470, %r469, 13;
	xor.b32  	%r471, %r470, %r469;
	shr.u32 	%r472, %r471, 17;
	xor.b32  	%r473, %r472, %r471;
	shl.b32 	%r474, %r473, 19;
	xor.b32  	%r475, %r474, %r473;
	add.s32 	%r476, %r475, %r29;
	mul.wide.u32 	%rd126, %r476, %r1;
	shr.u64 	%rd127, %rd126, 34;
	shr.u64 	%rd128, %rd126, 31;
	cvt.u32.u64 	%r477, %rd128;
	and.b32  	%r38, %r477, 6;
	add.s64 	%rd13, %rd8, %rd127;
	ld.global.u8 	%rs4, [%rd13];
	cvt.u32.u16 	%r478, %rs4;
	and.b32  	%r479, %r478, 255;
	shr.u32 	%r480, %r479, %r38;
	and.b32  	%r39, %r480, 3;
	setp.eq.s32 	%p82, %r39, 1;
	@%p82 bra 	$L__BB0_21;
	setp.eq.s32 	%p83, %r39, 0;
	selp.u32 	%r481, 1, 0, %p83;
	add.s32 	%r493, %r493, %r481;
	mov.b16 	%rs58, 2;
	shl.b16 	%rs59, %rs58, %r38;
	or.b16  	%rs60, %rs4, %rs59;
	st.global.u8 	[%rd13], %rs60;
	add.s32 	%r496, %r496, 1;
	setp.lt.u32 	%p84, %r496, %r3;
	@%p84 bra 	$L__BB0_17;
	atom.global.or.b32 	%r482, [exitFlag], 0;
	setp.gt.s32 	%p85, %r482, %r5;
	@%p85 bra 	$L__BB0_111;
	setp.ne.s32 	%p86, %r493, %r12;
	@%p86 bra 	$L__BB0_97;
$L__BB0_21:
	setp.lt.u32 	%p88, %r9, 16;
	mov.b32 	%r500, 0;
	@%p88 bra 	$L__BB0_24;
	mov.u64 	%rd138, %rd9;
	mov.u32 	%r498, %r16;
$L__BB0_23:
	.pragma "nounroll";
	mov.b16 	%rs61, 0;
	st.global.u8 	[%rd138+-3], %rs61;
	st.global.u8 	[%rd138+-2], %rs61;
	st.global.u8 	[%rd138+-1], %rs61;
	st.global.u8 	[%rd138], %rs61;
	st.global.u8 	[%rd138+1], %rs61;
	st.global.u8 	[%rd138+2], %rs61;
	st.global.u8 	[%rd138+3], %rs61;
	st.global.u8 	[%rd138+4], %rs61;
	add.s32 	%r498, %r498, 8;
	add.s64 	%rd138, %rd138, 8;
	setp.ne.s32 	%p89, %r498, 0;
	mov.u32 	%r500, %r15;
	@%p89 bra 	$L__BB0_23;
$L__BB0_24:
	setp.eq.s32 	%p90, %r14, 0;
	@%p90 bra 	$L__BB0_32;
	setp.lt.u32 	%p91, %r13, 3;
	@%p91 bra 	$L__BB0_27;
	cvt.u64.u32 	%rd130, %r500;
	add.s64 	%rd131, %rd8, %rd130;
	mov.b16 	%rs62, 0;
	st.global.u8 	[%rd131], %rs62;
	st.global.u8 	[%rd131+1], %rs62;
	st.global.u8 	[%rd131+2], %rs62;
	st.global.u8 	[%rd131+3], %rs62;
	add.s32 	%r500, %r500, 4;
$L__BB0_27:
	and.b32  	%r488, %r9, 12;
	setp.eq.s32 	%p92, %r488, 0;
	@%p92 bra 	$L__BB0_32;
	setp.eq.s32 	%p93, %r488, 4;
	@%p93 bra 	$L__BB0_30;
	cvt.u64.u32 	%rd132, %r500;
	add.s64 	%rd133, %rd8, %rd132;
	mov.b16 	%rs63, 0;
	st.global.u8 	[%rd133], %rs63;
	st.global.u8 	[%rd133+1], %rs63;
	add.s32 	%r500, %r500, 2;
$L__BB0_30:
	and.b32  	%r489, %r9, 4;
	setp.eq.s32 	%p94, %r489, 0;
	@%p94 bra 	$L__BB0_32;
	cvt.u64.u32 	%rd134, %r500;
	add.s64 	%rd135, %rd8, %rd134;
	mov.b16 	%rs64, 0;
	st.global.u8 	[%rd135], %rs64;
$L__BB0_32:
	add.s32 	%r526, %r526, %r4;
	// begin inline asm
	mov.u64 	%rd136, %clock64;
	// end inline asm
	sub.s64 	%rd137, %rd136, %rd34;
	cvt.rn.f32.s64 	%f11, %rd137;
	div.rn.f32 	%f12, %f11, 0f49742400;
	setp.lt.f32 	%p95, %f12, %f1;
	@%p95 bra 	$L__BB0_5;
	bra.uni 	$L__BB0_111;
$L__BB0_33:
	and.b32  	%r297, %r10, 7;
	xor.b32  	%r298, %r297, 4;
	add.s32 	%r50, %r298, -1;
	and.b32  	%r51, %r11, 7;
	and.b32  	%r52, %r11, 2147483640;
	and.b32  	%r53, %r9, 12;
	and.b32  	%r54, %r9, 4;
$L__BB0_34:
	atom.global.or.b32 	%r299, [exitFlag], 0;
	setp.gt.s32 	%p48, %r299, %r5;
	@%p48 bra 	$L__BB0_111;
	setp.eq.s32 	%p49, %r7, 0;
	mov.b32 	%r505, 0;
	@%p49 bra 	$L__BB0_40;
	xor.b32  	%r56, %r526, %r6;
	mov.b32 	%r503, 0;
	mov.u32 	%r505, %r503;
$L__BB0_37:
	mul.wide.u32 	%rd83, %r503, 4;
	add.s64 	%rd84, %rd2, %rd83;
	ld.global.u32 	%r302, [%rd84];
	sub.s32 	%r303, %r302, %r56;
	shl.b32 	%r304, %r303, 2;
	xor.b32  	%r305, %r304, %r303;
	shl.b32 	%r306, %r305, 3;
	xor.b32  	%r307, %r306, %r305;
	shr.u32 	%r308, %r307, 5;
	xor.b32  	%r309, %r308, %r307;
	shr.u32 	%r310, %r309, 7;
	xor.b32  	%r311, %r310, %r309;
	shl.b32 	%r312, %r311, 11;
	xor.b32  	%r313, %r312, %r311;
	shl.b32 	%r314, %r313, 13;
	xor.b32  	%r315, %r314, %r313;
	shr.u32 	%r316, %r315, 17;
	xor.b32  	%r317, %r316, %r315;
	shl.b32 	%r318, %r317, 19;
	xor.b32  	%r319, %r318, %r317;
	add.s32 	%r320, %r319, %r56;
	mul.wide.u32 	%rd85, %r320, %r1;
	shr.u64 	%rd86, %rd85, 34;
	shr.u64 	%rd87, %rd85, 31;
	cvt.u32.u64 	%r321, %rd87;
	and.b32  	%r59, %r321, 6;
	add.s64 	%rd16, %rd8, %rd86;
	ld.global.u8 	%rs5, [%rd16];
	cvt.u32.u16 	%r322, %rs5;
	and.b32  	%r323, %r322, 255;
	shr.u32 	%r324, %r323, %r59;
	and.b32  	%r60, %r324, 3;
	setp.eq.s32 	%p50, %r60, 2;
	@%p50 bra 	$L__BB0_47;
	setp.eq.s32 	%p51, %r60, 0;
	selp.u32 	%r325, 1, 0, %p51;
	add.s32 	%r61, %r505, %r325;
	mov.b16 	%rs36, 1;
	shl.b16 	%rs37, %rs36, %r59;
	or.b16  	%rs38, %rs5, %rs37;
	st.global.u8 	[%rd16], %rs38;
	mul.wide.u32 	%rd88, %r503, 4;
	add.s64 	%rd89, %rd1, %rd88;
	ld.global.u32 	%r326, [%rd89];
	sub.s32 	%r327, %r326, %r56;
	shl.b32 	%r328, %r327, 2;
	xor.b32  	%r329, %r328, %r327;
	shl.b32 	%r330, %r329, 3;
	xor.b32  	%r331, %r330, %r329;
	shr.u32 	%r332, %r331, 5;
	xor.b32  	%r333, %r332, %r331;
	shr.u32 	%r334, %r333, 7;
	xor.b32  	%r335, %r334, %r333;
	shl.b32 	%r336, %r335, 11;
	xor.b32  	%r337, %r336, %r335;
	shl.b32 	%r338, %r337, 13;
	xor.b32  	%r339, %r338, %r337;
	shr.u32 	%r340, %r339, 17;
	xor.b32  	%r341, %r340, %r339;
	shl.b32 	%r342, %r341, 19;
	xor.b32  	%r343, %r342, %r341;
	add.s32 	%r344, %r343, %r56;
	mul.wide.u32 	%rd90, %r344, %r1;
	shr.u64 	%rd91, %rd90, 34;
	shr.u64 	%rd92, %rd90, 31;
	cvt.u32.u64 	%r345, %rd92;
	and.b32  	%r62, %r345, 6;
	add.s64 	%rd17, %rd8, %rd91;
	ld.global.u8 	%rs6, [%rd17];
	cvt.u32.u16 	%r346, %rs6;
	and.b32  	%r347, %r346, 255;
	shr.u32 	%r348, %r347, %r62;
	and.b32  	%r63, %r348, 3;
	setp.eq.s32 	%p52, %r63, 1;
	@%p52 bra 	$L__BB0_47;
	setp.eq.s32 	%p53, %r63, 0;
	selp.u32 	%r349, 1, 0, %p53;
	add.s32 	%r505, %r61, %r349;
	mov.b16 	%rs39, 2;
	shl.b16 	%rs40, %rs39, %r62;
	or.b16  	%rs41, %rs6, %rs40;
	st.global.u8 	[%rd17], %rs41;
	add.s32 	%r503, %r503, 1;
	setp.ne.s32 	%p54, %r503, %r7;
	@%p54 bra 	$L__BB0_37;
$L__BB0_40:
	atom.global.or.b32 	%r350, [exitFlag], 0;
	setp.gt.s32 	%p55, %r350, %r5;
	@%p55 bra 	$L__BB0_111;
	xor.b32  	%r67, %r526, %r6;
	mov.u32 	%r506, %r7;
$L__BB0_42:
	mul.wide.u32 	%rd93, %r506, 4;
	add.s64 	%rd94, %rd2, %rd93;
	ld.global.u32 	%r351, [%rd94];
	sub.s32 	%r352, %r351, %r67;
	shl.b32 	%r353, %r352, 2;
	xor.b32  	%r354, %r353, %r352;
	shl.b32 	%r355, %r354, 3;
	xor.b32  	%r356, %r355, %r354;
	shr.u32 	%r357, %r356, 5;
	xor.b32  	%r358, %r357, %r356;
	shr.u32 	%r359, %r358, 7;
	xor.b32  	%r360, %r359, %r358;
	shl.b32 	%r361, %r360, 11;
	xor.b32  	%r362, %r361, %r360;
	shl.b32 	%r363, %r362, 13;
	xor.b32  	%r364, %r363, %r362;
	shr.u32 	%r365, %r364, 17;
	xor.b32  	%r366, %r365, %r364;
	shl.b32 	%r367, %r366, 19;
	xor.b32  	%r368, %r367, %r366;
	add.s32 	%r369, %r368, %r67;
	mul.wide.u32 	%rd95, %r369, %r1;
	shr.u64 	%rd96, %rd95, 34;
	shr.u64 	%rd97, %rd95, 31;
	cvt.u32.u64 	%r370, %rd97;
	and.b32  	%r70, %r370, 6;
	add.s64 	%rd18, %rd8, %rd96;
	ld.global.u8 	%rs7, [%rd18];
	cvt.u32.u16 	%r371, %rs7;
	and.b32  	%r372, %r371, 255;
	shr.u32 	%r373, %r372, %r70;
	and.b32  	%r71, %r373, 3;
	setp.eq.s32 	%p56, %r71, 2;
	@%p56 bra 	$L__BB0_47;
	setp.eq.s32 	%p57, %r71, 0;
	selp.u32 	%r374, 1, 0, %p57;
	add.s32 	%r505, %r505, %r374;
	mov.b16 	%rs42, 1;
	shl.b16 	%rs43, %rs42, %r70;
	or.b16  	%rs44, %rs7, %rs43;
	st.global.u8 	[%rd18], %rs44;
	add.s32 	%r506, %r506, 1;
	setp.lt.u32 	%p58, %r506, %r2;
	@%p58 bra 	$L__BB0_42;
	atom.global.or.b32 	%r375, [exitFlag], 0;
	setp.gt.s32 	%p59, %r375, %r5;
	@%p59 bra 	$L__BB0_111;
	atom.global.or.b32 	%r376, [exitFlag], 0;
	setp.gt.s32 	%p60, %r376, %r5;
	@%p60 bra 	$L__BB0_111;
	setp.ne.s32 	%p61, %r505, %r12;
	@%p61 bra 	$L__BB0_97;
$L__BB0_47:
	setp.lt.u32 	%p62, %r9, 16;
	mov.b32 	%r510, 0;
	@%p62 bra 	$L__BB0_50;
	mov.b32 	%r508, 0;
$L__BB0_49:
	.pragma "nounroll";
	cvt.u64.u32 	%rd98, %r508;
	add.s64 	%rd99, %rd8, %rd98;
	mov.b16 	%rs45, 0;
	st.global.u8 	[%rd99], %rs45;
	st.global.u8 	[%rd99+1], %rs45;
	st.global.u8 	[%rd99+2], %rs45;
	st.global.u8 	[%rd99+3], %rs45;
	st.global.u8 	[%rd99+4], %rs45;
	st.global.u8 	[%rd99+5], %rs45;
	st.global.u8 	[%rd99+6], %rs45;
	st.global.u8 	[%rd99+7], %rs45;
	add.s32 	%r508, %r508, 8;
	setp.ne.s32 	%p63, %r508, %r52;
	mov.u32 	%r510, %r52;
	@%p63 bra 	$L__BB0_49;
$L__BB0_50:
	setp.eq.s32 	%p64, %r51, 0;
	@%p64 bra 	$L__BB0_58;
	setp.lt.u32 	%p65, %r50, 3;
	@%p65 bra 	$L__BB0_53;
	cvt.u64.u32 	%rd100, %r510;
	add.s64 	%rd101, %rd8, %rd100;
	mov.b16 	%rs46, 0;
	st.global.u8 	[%rd101], %rs46;
	st.global.u8 	[%rd101+1], %rs46;
	st.global.u8 	[%rd101+2], %rs46;
	st.global.u8 	[%rd101+3], %rs46;
	add.s32 	%r510, %r510, 4;
$L__BB0_53:
	setp.eq.s32 	%p66, %r53, 0;
	@%p66 bra 	$L__BB0_58;
	setp.eq.s32 	%p67, %r53, 4;
	@%p67 bra 	$L__BB0_56;
	cvt.u64.u32 	%rd102, %r510;
	add.s64 	%rd103, %rd8, %rd102;
	mov.b16 	%rs47, 0;
	st.global.u8 	[%rd103], %rs47;
	st.global.u8 	[%rd103+1], %rs47;
	add.s32 	%r510, %r510, 2;
$L__BB0_56:
	setp.eq.s32 	%p68, %r54, 0;
	@%p68 bra 	$L__BB0_58;
	cvt.u64.u32 	%rd104, %r510;
	add.s64 	%rd105, %rd8, %rd104;
	mov.b16 	%rs48, 0;
	st.global.u8 	[%rd105], %rs48;
$L__BB0_58:
	add.s32 	%r526, %r526, %r4;
	// begin inline asm
	mov.u64 	%rd106, %clock64;
	// end inline asm
	sub.s64 	%rd107, %rd106, %rd34;
	cvt.rn.f32.s64 	%f9, %rd107;
	div.rn.f32 	%f10, %f9, 0f49742400;
	setp.lt.f32 	%p69, %f10, %f1;
	@%p69 bra 	$L__BB0_34;
	bra.uni 	$L__BB0_111;
$L__BB0_59:
	not.pred 	%p5, %p1;
	@%p5 bra 	$L__BB0_86;
	and.b32  	%r215, %r10, 7;
	xor.b32  	%r216, %r215, 4;
	add.s32 	%r82, %r216, -1;
	and.b32  	%r83, %r11, 7;
	and.b32  	%r84, %r11, 2147483640;
	and.b32  	%r85, %r9, 12;
	and.b32  	%r86, %r9, 4;
$L__BB0_61:
	atom.global.or.b32 	%r217, [exitFlag], 0;
	setp.gt.s32 	%p25, %r217, %r5;
	@%p25 bra 	$L__BB0_111;
	setp.eq.s32 	%p26, %r7, 0;
	mov.b32 	%r515, 0;
	@%p26 bra 	$L__BB0_67;
	xor.b32  	%r88, %r526, %r6;
	mov.b32 	%r513, 0;
	mov.u32 	%r515, %r513;
$L__BB0_64:
	mul.wide.u32 	%rd58, %r513, 4;
	add.s64 	%rd59, %rd2, %rd58;
	ld.global.u32 	%r220, [%rd59];
	sub.s32 	%r221, %r220, %r88;
	shl.b32 	%r222, %r221, 2;
	xor.b32  	%r223, %r222, %r221;
	shl.b32 	%r224, %r223, 3;
	xor.b32  	%r225, %r224, %r223;
	shr.u32 	%r226, %r225, 5;
	xor.b32  	%r227, %r226, %r225;
	shr.u32 	%r228, %r227, 7;
	xor.b32  	%r229, %r228, %r227;
	shl.b32 	%r230, %r229, 11;
	xor.b32  	%r231, %r230, %r229;
	shl.b32 	%r232, %r231, 13;
	xor.b32  	%r233, %r232, %r231;
	shr.u32 	%r234, %r233, 17;
	xor.b32  	%r235, %r234, %r233;
	shl.b32 	%r236, %r235, 19;
	xor.b32  	%r237, %r236, %r235;
	add.s32 	%r238, %r237, %r88;
	mul.wide.u32 	%rd60, %r238, %r1;
	shr.u64 	%rd61, %rd60, 34;
	shr.u64 	%rd62, %rd60, 31;
	cvt.u32.u64 	%r239, %rd62;
	and.b32  	%r91, %r239, 6;
	add.s64 	%rd19, %rd8, %rd61;
	ld.global.u8 	%rs8, [%rd19];
	cvt.u32.u16 	%r240, %rs8;
	and.b32  	%r241, %r240, 255;
	shr.u32 	%r242, %r241, %r91;
	and.b32  	%r92, %r242, 3;
	setp.eq.s32 	%p27, %r92, 2;
	@%p27 bra 	$L__BB0_74;
	setp.eq.s32 	%p28, %r92, 0;
	selp.u32 	%r243, 1, 0, %p28;
	add.s32 	%r93, %r515, %r243;
	mov.b16 	%rs23, 1;
	shl.b16 	%rs24, %rs23, %r91;
	or.b16  	%rs25, %rs8, %rs24;
	st.global.u8 	[%rd19], %rs25;
	mul.wide.u32 	%rd63, %r513, 4;
	add.s64 	%rd64, %rd1, %rd63;
	ld.global.u32 	%r244, [%rd64];
	sub.s32 	%r245, %r244, %r88;
	shl.b32 	%r246, %r245, 2;
	xor.b32  	%r247, %r246, %r245;
	shl.b32 	%r248, %r247, 3;
	xor.b32  	%r249, %r248, %r247;
	shr.u32 	%r250, %r249, 5;
	xor.b32  	%r251, %r250, %r249;
	shr.u32 	%r252, %r251, 7;
	xor.b32  	%r253, %r252, %r251;
	shl.b32 	%r254, %r253, 11;
	xor.b32  	%r255, %r254, %r253;
	shl.b32 	%r256, %r255, 13;
	xor.b32  	%r257, %r256, %r255;
	shr.u32 	%r258, %r257, 17;
	xor.b32  	%r259, %r258, %r257;
	shl.b32 	%r260, %r259, 19;
	xor.b32  	%r261, %r260, %r259;
	add.s32 	%r262, %r261, %r88;
	mul.wide.u32 	%rd65, %r262, %r1;
	shr.u64 	%rd66, %rd65, 34;
	shr.u64 	%rd67, %rd65, 31;
	cvt.u32.u64 	%r263, %rd67;
	and.b32  	%r94, %r263, 6;
	add.s64 	%rd20, %rd8, %rd66;
	ld.global.u8 	%rs9, [%rd20];
	cvt.u32.u16 	%r264, %rs9;
	and.b32  	%r265, %r264, 255;
	shr.u32 	%r266, %r265, %r94;
	and.b32  	%r95, %r266, 3;
	setp.eq.s32 	%p29, %r95, 1;
	@%p29 bra 	$L__BB0_74;
	setp.eq.s32 	%p30, %r95, 0;
	selp.u32 	%r267, 1, 0, %p30;
	add.s32 	%r515, %r93, %r267;
	mov.b16 	%rs26, 2;
	shl.b16 	%rs27, %rs26, %r94;
	or.b16  	%rs28, %rs9, %rs27;
	st.global.u8 	[%rd20], %rs28;
	add.s32 	%r513, %r513, 1;
	setp.ne.s32 	%p31, %r513, %r7;
	@%p31 bra 	$L__BB0_64;
$L__BB0_67:
	atom.global.or.b32 	%r268, [exitFlag], 0;
	setp.gt.s32 	%p32, %r268, %r5;
	@%p32 bra 	$L__BB0_111;
	atom.global.or.b32 	%r269, [exitFlag], 0;
	setp.gt.s32 	%p33, %r269, %r5;
	@%p33 bra 	$L__BB0_111;
	xor.b32  	%r99, %r526, %r6;
	mov.u32 	%r516, %r7;
$L__BB0_70:
	mul.wide.u32 	%rd68, %r516, 4;
	add.s64 	%rd69, %rd1, %rd68;
	ld.global.u32 	%r270, [%rd69];
	sub.s32 	%r271, %r270, %r99;
	shl.b32 	%r272, %r271, 2;
	xor.b32  	%r273, %r272, %r271;
	shl.b32 	%r274, %r273, 3;
	xor.b32  	%r275, %r274, %r273;
	shr.u32 	%r276, %r275, 5;
	xor.b32  	%r277, %r276, %r275;
	shr.u32 	%r278, %r277, 7;
	xor.b32  	%r279, %r278, %r277;
	shl.b32 	%r280, %r279, 11;
	xor.b32  	%r281, %r280, %r279;
	shl.b32 	%r282, %r281, 13;
	xor.b32  	%r283, %r282, %r281;
	shr.u32 	%r284, %r283, 17;
	xor.b32  	%r285, %r284, %r283;
	shl.b32 	%r286, %r285, 19;
	xor.b32  	%r287, %r286, %r285;
	add.s32 	%r288, %r287, %r99;
	mul.wide.u32 	%rd70, %r288, %r1;
	shr.u64 	%rd71, %rd70, 34;
	shr.u64 	%rd72, %rd70, 31;
	cvt.u32.u64 	%r289, %rd72;
	and.b32  	%r102, %r289, 6;
	add.s64 	%rd21, %rd8, %rd71;
	ld.global.u8 	%rs10, [%rd21];
	cvt.u32.u16 	%r290, %rs10;
	and.b32  	%r291, %r290, 255;
	shr.u32 	%r292, %r291, %r102;
	and.b32  	%r103, %r292, 3;
	setp.eq.s32 	%p34, %r103, 1;
	@%p34 bra 	$L__BB0_74;
	setp.eq.s32 	%p35, %r103, 0;
	selp.u32 	%r293, 1, 0, %p35;
	add.s32 	%r515, %r515, %r293;
	mov.b16 	%rs29, 2;
	shl.b16 	%rs30, %rs29, %r102;
	or.b16  	%rs31, %rs10, %rs30;
	st.global.u8 	[%rd21], %rs31;
	add.s32 	%r516, %r516, 1;
	setp.lt.u32 	%p36, %r516, %r3;
	@%p36 bra 	$L__BB0_70;
	atom.global.or.b32 	%r294, [exitFlag], 0;
	setp.gt.s32 	%p37, %r294, %r5;
	@%p37 bra 	$L__BB0_111;
	setp.ne.s32 	%p38, %r515, %r12;
	@%p38 bra 	$L__BB0_97;
$L__BB0_74:
	setp.lt.u32 	%p39, %r9, 16;
	mov.b32 	%r520, 0;
	@%p39 bra 	$L__BB0_77;
	mov.b32 	%r518, 0;
$L__BB0_76:
	.pragma "nounroll";
	cvt.u64.u32 	%rd73, %r518;
	add.s64 	%rd74, %rd8, %rd73;
	mov.b16 	%rs32, 0;
	st.global.u8 	[%rd74], %rs32;
	st.global.u8 	[%rd74+1], %rs32;
	st.global.u8 	[%rd74+2], %rs32;
	st.global.u8 	[%rd74+3], %rs32;
	st.global.u8 	[%rd74+4], %rs32;
	st.global.u8 	[%rd74+5], %rs32;
	st.global.u8 	[%rd74+6], %rs32;
	st.global.u8 	[%rd74+7], %rs32;
	add.s32 	%r518, %r518, 8;
	setp.ne.s32 	%p40, %r518, %r84;
	mov.u32 	%r520, %r84;
	@%p40 bra 	$L__BB0_76;
$L__BB0_77:
	setp.eq.s32 	%p41, %r83, 0;
	@%p41 bra 	$L__BB0_85;
	setp.lt.u32 	%p42, %r82, 3;
	@%p42 bra 	$L__BB0_80;
	cvt.u64.u32 	%rd75, %r520;
	add.s64 	%rd76, %rd8, %rd75;
	mov.b16 	%rs33, 0;
	st.global.u8 	[%rd76], %rs33;
	st.global.u8 	[%rd76+1], %rs33;
	st.global.u8 	[%rd76+2], %rs33;
	st.global.u8 	[%rd76+3], %rs33;
	add.s32 	%r520, %r520, 4;
$L__BB0_80:
	setp.eq.s32 	%p43, %r85, 0;
	@%p43 bra 	$L__BB0_85;
	setp.eq.s32 	%p44, %r85, 4;
	@%p44 bra 	$L__BB0_83;
	cvt.u64.u32 	%rd77, %r520;
	add.s64 	%rd78, %rd8, %rd77;
	mov.b16 	%rs34, 0;
	st.global.u8 	[%rd78], %rs34;
	st.global.u8 	[%rd78+1], %rs34;
	add.s32 	%r520, %r520, 2;
$L__BB0_83:
	setp.eq.s32 	%p45, %r86, 0;
	@%p45 bra 	$L__BB0_85;
	cvt.u64.u32 	%rd79, %r520;
	add.s64 	%rd80, %rd8, %rd79;
	mov.b16 	%rs35, 0;
	st.global.u8 	[%rd80], %rs35;
$L__BB0_85:
	add.s32 	%r526, %r526, %r4;
	// begin inline asm
	mov.u64 	%rd81, %clock64;
	// end inline asm
	sub.s64 	%rd82, %rd81, %rd34;
	cvt.rn.f32.s64 	%f7, %rd82;
	div.rn.f32 	%f8, %f7, 0f49742400;
	setp.lt.f32 	%p46, %f8, %f1;
	@%p46 bra 	$L__BB0_61;
	bra.uni 	$L__BB0_111;
$L__BB0_86:
	and.b32  	%r157, %r10, 7;
	xor.b32  	%r158, %r157, 4;
	add.s32 	%r114, %r158, -1;
	and.b32  	%r115, %r11, 7;
	and.b32  	%r116, %r11, 2147483640;
	and.b32  	%r117, %r9, 12;
	and.b32  	%r118, %r9, 4;
$L__BB0_87:
	atom.global.or.b32 	%r159, [exitFlag], 0;
	setp.gt.s32 	%p6, %r159, %r5;
	@%p6 bra 	$L__BB0_111;
	setp.eq.s32 	%p7, %r7, 0;
	mov.b32 	%r525, 0;
	@%p7 bra 	$L__BB0_93;
	xor.b32  	%r120, %r526, %r6;
	mov.b32 	%r523, 0;
	mov.u32 	%r525, %r523;
$L__BB0_90:
	mul.wide.u32 	%rd38, %r523, 4;
	add.s64 	%rd39, %rd2, %rd38;
	ld.global.u32 	%r162, [%rd39];
	sub.s32 	%r163, %r162, %r120;
	shl.b32 	%r164, %r163, 2;
	xor.b32  	%r165, %r164, %r163;
	shl.b32 	%r166, %r165, 3;
	xor.b32  	%r167, %r166, %r165;
	shr.u32 	%r168, %r167, 5;
	xor.b32  	%r169, %r168, %r167;
	shr.u32 	%r170, %r169, 7;
	xor.b32  	%r171, %r170, %r169;
	shl.b32 	%r172, %r171, 11;
	xor.b32  	%r173, %r172, %r171;
	shl.b32 	%r174, %r173, 13;
	xor.b32  	%r175, %r174, %r173;
	shr.u32 	%r176, %r175, 17;
	xor.b32  	%r177, %r176, %r175;
	shl.b32 	%r178, %r177, 19;
	xor.b32  	%r179, %r178, %r177;
	add.s32 	%r180, %r179, %r120;
	mul.wide.u32 	%rd40, %r180, %r1;
	shr.u64 	%rd41, %rd40, 34;
	shr.u64 	%rd42, %rd40, 31;
	cvt.u32.u64 	%r181, %rd42;
	and.b32  	%r123, %r181, 6;
	add.s64 	%rd22, %rd8, %rd41;
	ld.global.u8 	%rs11, [%rd22];
	cvt.u32.u16 	%r182, %rs11;
	and.b32  	%r183, %r182, 255;
	shr.u32 	%r184, %r183, %r123;
	and.b32  	%r124, %r184, 3;
	setp.eq.s32 	%p8, %r124, 2;
	@%p8 bra 	$L__BB0_99;
	setp.eq.s32 	%p9, %r124, 0;
	selp.u32 	%r185, 1, 0, %p9;
	add.s32 	%r125, %r525, %r185;
	mov.b16 	%rs13, 1;
	shl.b16 	%rs14, %rs13, %r123;
	or.b16  	%rs15, %rs11, %rs14;
	st.global.u8 	[%rd22], %rs15;
	mul.wide.u32 	%rd43, %r523, 4;
	add.s64 	%rd44, %rd1, %rd43;
	ld.global.u32 	%r186, [%rd44];
	sub.s32 	%r187, %r186, %r120;
	shl.b32 	%r188, %r187, 2;
	xor.b32  	%r189, %r188, %r187;
	shl.b32 	%r190, %r189, 3;
	xor.b32  	%r191, %r190, %r189;
	shr.u32 	%r192, %r191, 5;
	xor.b32  	%r193, %r192, %r191;
	shr.u32 	%r194, %r193, 7;
	xor.b32  	%r195, %r194, %r193;
	shl.b32 	%r196, %r195, 11;
	xor.b32  	%r197, %r196, %r195;
	shl.b32 	%r198, %r197, 13;
	xor.b32  	%r199, %r198, %r197;
	shr.u32 	%r200, %r199, 17;
	xor.b32  	%r201, %r200, %r199;
	shl.b32 	%r202, %r201, 19;
	xor.b32  	%r203, %r202, %r201;
	add.s32 	%r204, %r203, %r120;
	mul.wide.u32 	%rd45, %r204, %r1;
	shr.u64 	%rd46, %rd45, 34;
	shr.u64 	%rd47, %rd45, 31;
	cvt.u32.u64 	%r205, %rd47;
	and.b32  	%r126, %r205, 6;
	add.s64 	%rd23, %rd8, %rd46;
	ld.global.u8 	%rs12, [%rd23];
	cvt.u32.u16 	%r206, %rs12;
	and.b32  	%r207, %r206, 255;
	shr.u32 	%r208, %r207, %r126;
	and.b32  	%r127, %r208, 3;
	setp.eq.s32 	%p10, %r127, 1;
	@%p10 bra 	$L__BB0_99;
	setp.eq.s32 	%p11, %r127, 0;
	selp.u32 	%r209, 1, 0, %p11;
	add.s32 	%r525, %r125, %r209;
	mov.b16 	%rs16, 2;
	shl.b16 	%rs17, %rs16, %r126;
	or.b16  	%rs18, %rs12, %rs17;
	st.global.u8 	[%rd23], %rs18;
	add.s32 	%r523, %r523, 1;
	setp.ne.s32 	%p12, %r523, %r7;
	@%p12 bra 	$L__BB0_90;
$L__BB0_93:
	atom.global.or.b32 	%r210, [exitFlag], 0;
	setp.gt.s32 	%p13, %r210, %r5;
	@%p13 bra 	$L__BB0_111;
	atom.global.or.b32 	%r211, [exitFlag], 0;
	setp.gt.s32 	%p14, %r211, %r5;
	@%p14 bra 	$L__BB0_111;
	atom.global.or.b32 	%r212, [exitFlag], 0;
	setp.gt.s32 	%p15, %r212, %r5;
	@%p15 bra 	$L__BB0_111;
	setp.eq.s32 	%p16, %r525, %r12;
	@%p16 bra 	$L__BB0_99;
$L__BB0_97:
	atom.global.or.b32 	%r483, [exitFlag], 0;
	setp.gt.s32 	%p87, %r483, %r5;
	@%p87 bra 	$L__BB0_111;
	cvta.to.global.u64 	%rd129, %rd24;
	xor.b32  	%r484, %r526, %r6;
	st.global.u32 	[%rd129], %r484;
	st.global.u32 	[%rd129+4], %r1;
	add.s32 	%r485, %r5, 1;
	atom.global.exch.b32 	%r486, [exitFlag], %r485;
	bra.uni 	$L__BB0_111;
$L__BB0_99:
	setp.lt.u32 	%p17, %r9, 16;
	mov.b32 	%r529, 0;
	@%p17 bra 	$L__BB0_102;
	mov.b32 	%r527, 0;
$L__BB0_101:
	.pragma "nounroll";
	cvt.u64.u32 	%rd48, %r527;
	add.s64 	%rd49, %rd8, %rd48;
	mov.b16 	%rs19, 0;
	st.global.u8 	[%rd49], %rs19;
	st.global.u8 	[%rd49+1], %rs19;
	st.global.u8 	[%rd49+2], %rs19;
	st.global.u8 	[%rd49+3], %rs19;
	st.global.u8 	[%rd49+4], %rs19;
	st.global.u8 	[%rd49+5], %rs19;
	st.global.u8 	[%rd49+6], %rs19;
	st.global.u8 	[%rd49+7], %rs19;
	add.s32 	%r527, %r527, 8;
	setp.ne.s32 	%p18, %r527, %r116;
	mov.u32 	%r529, %r116;
	@%p18 bra 	$L__BB0_101;
$L__BB0_102:
	setp.eq.s32 	%p19, %r115, 0;
	@%p19 bra 	$L__BB0_110;
	setp.lt.u32 	%p20, %r114, 3;
	@%p20 bra 	$L__BB0_105;
	cvt.u64.u32 	%rd50, %r529;
	add.s64 	%rd51, %rd8, %rd50;
	mov.b16 	%rs20, 0;
	st.global.u8 	[%rd51], %rs20;
	st.global.u8 	[%rd51+1], %rs20;
	st.global.u8 	[%rd51+2], %rs20;
	st.global.u8 	[%rd51+3], %rs20;
	add.s32 	%r529, %r529, 4;
$L__BB0_105:
	setp.eq.s32 	%p21, %r117, 0;
	@%p21 bra 	$L__BB0_110;
	setp.eq.s32 	%p22, %r117, 4;
	@%p22 bra 	$L__BB0_108;
	cvt.u64.u32 	%rd52, %r529;
	add.s64 	%rd53, %rd8, %rd52;
	mov.b16 	%rs21, 0;
	st.global.u8 	[%rd53], %rs21;
	st.global.u8 	[%rd53+1], %rs21;
	add.s32 	%r529, %r529, 2;
$L__BB0_108:
	setp.eq.s32 	%p23, %r118, 0;
	@%p23 bra 	$L__BB0_110;
	cvt.u64.u32 	%rd54, %r529;
	add.s64 	%rd55, %rd8, %rd54;
	mov.b16 	%rs22, 0;
	st.global.u8 	[%rd55], %rs22;
$L__BB0_110:
	add.s32 	%r526, %r526, %r4;
	// begin inline asm
	mov.u64 	%rd56, %clock64;
	// end inline asm
	sub.s64 	%rd57, %rd56, %rd34;
	cvt.rn.f32.s64 	%f5, %rd57;
	div.rn.f32 	%f6, %f5, 0f49742400;
	setp.lt.f32 	%p24, %f6, %f1;
	@%p24 bra 	$L__BB0_87;
$L__BB0_111:
	ret;

}


// ===== COMPILED SASS (sm_100) =====

	.target	sm_100

	.elftype	@"ET_EXEC"


//--------------------- .note.nv.tkinfo           --------------------------
	.section	.note.nv.tkinfo,"",@"SHT_NOTE"
	.sectionflags	@"SHF_NOTE_NV_TKINFO"
	.tkinfo
        /*0018*/ 	.word	0x00000002
        /*0030*/ 	.string	""
        /*0030*/ 	.string	"ptxas"
        /*0030*/ 	.string	"Cuda compilation tools, release 13.0, V13.0.88"
        /*0030*/ 	.string	"Build cuda_13.0.r13.0/compiler.36424714_0"
        /*0030*/ 	.string	"-arch sm_100 -m 64 "



//--------------------- .note.nv.cuinfo           --------------------------
	.section	.note.nv.cuinfo,"",@"SHT_NOTE"
	.sectionflags	@"SHF_NOTE_NV_CUINFO"
        /*0018*/ 	.short	0x0002
        /*001a*/ 	.short	0x0064
        /*001c*/ 	.short	0x0082
	.zero		2


//--------------------- .nv.info                  --------------------------
	.section	.nv.info,"",@"SHT_CUDA_INFO"
	.align	4


	//----- nvinfo : EIATTR_REGCOUNT
	.align		4
        /*0000*/ 	.byte	0x04, 0x2f
        /*0002*/ 	.short	(.L_2 - .L_1)
	.align		4
.L_1:
        /*0004*/ 	.word	index@(reduce)
        /*0008*/ 	.word	0x00000020


	//----- nvinfo : EIATTR_FRAME_SIZE
	.align		4
.L_2:
        /*000c*/ 	.byte	0x04, 0x11
        /*000e*/ 	.short	(.L_4 - .L_3)
	.align		4
.L_3:
        /*0010*/ 	.word	index@($__internal_0_$__cuda_sm3x_div_rn_noftz_f32_slowpath)
        /*0014*/ 	.word	0x00000000


	//----- nvinfo : EIATTR_FRAME_SIZE
	.align		4
.L_4:
        /*0018*/ 	.byte	0x04, 0x11
        /*001a*/ 	.short	(.L_6 - .L_5)
	.align		4
.L_5:
        /*001c*/ 	.word	index@(reduce)
        /*0020*/ 	.word	0x00000000


	//----- nvinfo : EIATTR_MIN_STACK_SIZE
	.align		4
.L_6:
        /*0024*/ 	.byte	0x04, 0x12
        /*0026*/ 	.short	(.L_8 - .L_7)
	.align		4
.L_7:
        /*0028*/ 	.word	index@(reduce)
        /*002c*/ 	.word	0x00000000
.L_8:


//--------------------- .nv.compat                --------------------------
	.section	.nv.compat,"",@"SHT_CUDA_COMPAT_INFO"
	.align	4
        /*0000*/ 	.byte	0x02, 0x09, 0x00, 0x00, 0x02, 0x02, 0x01, 0x00, 0x02, 0x05, 0x05, 0x00, 0x03, 0x07, 0x01, 0x01
        /*0010*/ 	.byte	0x02, 0x03, 0x00, 0x00, 0x02, 0x06, 0x01, 0x00, 0x04, 0x0b, 0x08, 0x00, 0x01, 0x00, 0x00, 0x00
        /*0020*/ 	.byte	0x00, 0x00, 0x00, 0x00


//--------------------- .nv.info.reduce           --------------------------
	.section	.nv.info.reduce,"",@"SHT_CUDA_INFO"
	.sectionflags	@""
	.align	4


	//----- nvinfo : EIATTR_CUDA_API_VERSION
	.align		4
        /*0000*/ 	.byte	0x04, 0x37
        /*0002*/ 	.short	(.L_10 - .L_9)
.L_9:
        /*0004*/ 	.word	0x00000082


	//----- nvinfo : EIATTR_KPARAM_INFO
	.align		4
.L_10:
        /*0008*/ 	.byte	0x04, 0x17
        /*000a*/ 	.short	(.L_12 - .L_11)
.L_11:
        /*000c*/ 	.word	0x00000000
        /*0010*/ 	.short	0x0004
        /*0012*/ 	.short	0x0020
        /*0014*/ 	.byte	0x00, 0xf5, 0x21, 0x00


	//----- nvinfo : EIATTR_KPARAM_INFO
	.align		4
.L_12:
        /*0018*/ 	.byte	0x04, 0x17
        /*001a*/ 	.short	(.L_14 - .L_13)
.L_13:
        /*001c*/ 	.word	0x00000000
        /*0020*/ 	.short	0x0003
        /*0022*/ 	.short	0x0018
        /*0024*/ 	.byte	0x00, 0xf5, 0x21, 0x00


	//----- nvinfo : EIATTR_KPARAM_INFO
	.align		4
.L_14:
        /*0028*/ 	.byte	0x04, 0x17
        /*002a*/ 	.short	(.L_16 - .L_15)
.L_15:
        /*002c*/ 	.word	0x00000000
        /*0030*/ 	.short	0x0002
        /*0032*/ 	.short	0x0010
        /*0034*/ 	.byte	0x00, 0xf5, 0x21, 0x00


	//----- nvinfo : EIATTR_KPARAM_INFO
	.align		4
.L_16:
        /*0038*/ 	.byte	0x04, 0x17
        /*003a*/ 	.short	(.L_18 - .L_17)
.L_17:
        /*003c*/ 	.word	0x00000000
        /*0040*/ 	.short	0x0001
        /*0042*/ 	.short	0x0008
        /*0044*/ 	.byte	0x00, 0xf5, 0x21, 0x00


	//----- nvinfo : EIATTR_KPARAM_INFO
	.align		4
.L_18:
        /*0048*/ 	.byte	0x04, 0x17
        /*004a*/ 	.short	(.L_20 - .L_19)
.L_19:
        /*004c*/ 	.word	0x00000000
        /*0050*/ 	.short	0x0000
        /*0052*/ 	.short	0x0000
        /*0054*/ 	.byte	0x00, 0xf5, 0x21, 0x00


	//----- nvinfo : EIATTR_SPARSE_MMA_MASK
	.align		4
.L_20:
        /*0058*/ 	.byte	0x03, 0x50
        /*005a*/ 	.short	0x0000


	//----- nvinfo : EIATTR_MAXREG_COUNT
	.align		4
        /*005c*/ 	.byte	0x03, 0x1b
        /*005e*/ 	.short	0x00ff


	//----- nvinfo : EIATTR_MERCURY_ISA_VERSION
	.align		4
        /*0060*/ 	.byte	0x03, 0x5f
        /*0062*/ 	.short	0x0101


	//----- nvinfo : EIATTR_VRC_CTA_INIT_COUNT
	.align		4
        /*0064*/ 	.byte	0x02, 0x4a
	.zero		1
	.zero		1


	//----- nvinfo : EIATTR_EXIT_INSTR_OFFSETS
	.align		4
        /*0068*/ 	.byte	0x04, 0x1c
        /*006a*/ 	.short	(.L_22 - .L_21)


	//   ....[0]....
.L_21:
        /*006c*/ 	.word	0x00000190


	//   ....[1]....
        /*0070*/ 	.word	0x00000390


	//   ....[2]....
        /*0074*/ 	.word	0x00000550


	//   ....[3]....
        /*0078*/ 	.word	0x00000b50


	//   ....[4]....
        /*007c*/ 	.word	0x00000e80


	//   ....[5]....
        /*0080*/ 	.word	0x00001190


	//   ....[6]....
        /*0084*/ 	.word	0x00001610


	//   ....[7]....
        /*0088*/ 	.word	0x000016b0


	//   ....[8]....
        /*008c*/ 	.word	0x00001cb0


	//   ....[9]....
        /*0090*/ 	.word	0x00001fd0


	//   ....[10]....
        /*0094*/ 	.word	0x00002000


	//   ....[11]....
        /*0098*/ 	.word	0x00002440


	//   ....[12]....
        /*009c*/ 	.word	0x000024f0


	//   ....[13]....
        /*00a0*/ 	.word	0x00002af0


	//   ....[14]....
        /*00a4*/ 	.word	0x00002b20


	//   ....[15]....
        /*00a8*/ 	.word	0x00002e40


	//   ....[16]....
        /*00ac*/ 	.word	0x00003280


	//   ....[17]....
        /*00b0*/ 	.word	0x00003320


	//   ....[18]....
        /*00b4*/ 	.word	0x00003910


	//   ....[19]....
        /*00b8*/ 	.word	0x00003940


	//   ....[20]....
        /*00bc*/ 	.word	0x00003970


	//   ....[21]....
        /*00c0*/ 	.word	0x00003db0


	//   ....[22]....
        /*00c4*/ 	.word	0x00003df0


	//   ....[23]....
        /*00c8*/ 	.word	0x00003e80


	//----- nvinfo : EIATTR_CRS_STACK_SIZE
	.align		4
.L_22:
        /*00cc*/ 	.byte	0x04, 0x1e
        /*00ce*/ 	.short	(.L_24 - .L_23)
.L_23:
        /*00d0*/ 	.word	0x00000000


	//----- nvinfo : EIATTR_CBANK_PARAM_SIZE
	.align		4
.L_24:
        /*00d4*/ 	.byte	0x03, 0x19
        /*00d6*/ 	.short	0x0028


	//----- nvinfo : EIATTR_PARAM_CBANK
	.align		4
        /*00d8*/ 	.byte	0x04, 0x0a
        /*00da*/ 	.short	(.L_26 - .L_25)
	.align		4
.L_25:
        /*00dc*/ 	.word	index@(.nv.constant0.reduce)
        /*00e0*/ 	.short	0x0380
        /*00e2*/ 	.short	0x0028


	//----- nvinfo : EIATTR_SW_WAR
	.align		4
.L_26:
        /*00e4*/ 	.byte	0x04, 0x36
        /*00e6*/ 	.short	(.L_28 - .L_27)
.L_27:
        /*00e8*/ 	.word	0x00000008
.L_28:


//--------------------- .nv.callgraph             --------------------------
	.section	.nv.callgraph,"",@"SHT_CUDA_CALLGRAPH"
	.align	4
	.sectionentsize	8
	.align		4
        /*0000*/ 	.word	0x00000000
	.align		4
        /*0004*/ 	.word	0xffffffff
	.align		4
        /*0008*/ 	.word	0x00000000
	.align		4
        /*000c*/ 	.word	0xfffffffe
	.align		4
        /*0010*/ 	.word	0x00000000
	.align		4
        /*0014*/ 	.word	0xfffffffd
	.align		4
        /*0018*/ 	.word	0x00000000
	.align		4
        /*001c*/ 	.word	0xfffffffc


//--------------------- .nv.constant4             --------------------------
	.section	.nv.constant4,"a",@progbits
	.align	8
	.align		8
.nv.constant4:
        /*0000*/ 	.dword	exitFlag


//--------------------- .text.reduce              --------------------------
	.section	.text.reduce,"ax",@progbits
	.align	128
        .global         reduce
        .type           reduce,@function
        .size           reduce,(.L_x_66 - reduce)
        .other          reduce,@"STO_CUDA_ENTRY STV_DEFAULT"
reduce:
.text.reduce:
[----:B------:R-:W-:Y:S08]  /*0000*/  LDC R1, c[0x0][0x37c] ;  /* 0x0000df00ff017b82 */ /* 0x000ff00000000800 */
[----:B------:R-:W0:Y:S01]  /*0010*/  LDC.64 R12, c[0x0][0x388] ;  /* 0x0000e200ff0c7b82 */ /* 0x000e220000000a00 */
[----:B------:R-:W0:Y:S02]  /*0020*/  LDCU.64 UR12, c[0x0][0x358] ;  /* 0x00006b00ff0c77ac */ /* 0x000e240008000a00 */
[----:B0-----:R-:W2:Y:S05]  /*0030*/  LDG.E R0, desc[UR12][R12.64+0x10] ;  /* 0x0000100c0c007981 */ /* 0x001eaa000c1e1900 */
[----:B------:R-:W0:Y:S01]  /*0040*/  LDC R11, c[0x0][0x360] ;  /* 0x0000d800ff0b7b82 */ /* 0x000e220000000800 */
[----:B------:R-:W-:Y:S01]  /*0050*/  IMAD.MOV.U32 R9, RZ, RZ, RZ ;  /* 0x000000ffff097224 */ /* 0x000fe200078e00ff */
[----:B------:R-:W1:Y:S01]  /*0060*/  S2R R3, SR_TID.Y ;  /* 0x0000000000037919 */ /* 0x000e620000002200 */
[----:B------:R-:W3:Y:S05]  /*0070*/  S2R R6, SR_TID.Z ;  /* 0x0000000000067919 */ /* 0x000eea0000002300 */
[----:B------:R-:W1:Y:S01]  /*0080*/  S2UR UR5, SR_CTAID.Y ;  /* 0x00000000000579c3 */ /* 0x000e620000002600 */
[----:B------:R-:W0:Y:S07]  /*0090*/  S2R R8, SR_TID.X ;  /* 0x0000000000087919 */ /* 0x000e2e0000002100 */
[----:B------:R-:W1:Y:S08]  /*00a0*/  LDC R4, c[0x0][0x364] ;  /* 0x0000d900ff047b82 */ /* 0x000e700000000800 */
[----:B------:R-:W3:Y:S08]  /*00b0*/  S2UR UR6, SR_CTAID.Z ;  /* 0x00000000000679c3 */ /* 0x000ef00000002700 */
[----:B------:R-:W3:Y:S01]  /*00c0*/  LDC R5, c[0x0][0x368] ;  /* 0x0000da00ff057b82 */ /* 0x000ee20000000800 */
[----:B------:R-:W4:Y:S01]  /*00d0*/  LDCU UR7, c[0x0][0x370] ;  /* 0x00006e00ff0777ac */ /* 0x000f220008000800 */
[----:B------:R-:W5:Y:S06]  /*00e0*/  LDCU UR8, c[0x0][0x374] ;  /* 0x00006e80ff0877ac */ /* 0x000f6c0008000800 */
[----:B------:R-:W0:Y:S01]  /*00f0*/  S2UR UR4, SR_CTAID.X ;  /* 0x00000000000479c3 */ /* 0x000e220000002500 */
[----:B-1----:R-:W-:-:S02]  /*0100*/  IMAD R2, R4, UR5, R3 ;  /* 0x0000000504027c24 */ /* 0x002fc4000f8e0203 */
[----:B------:R-:W-:Y:S02]  /*0110*/  IMAD.MOV.U32 R3, RZ, RZ, RZ ;  /* 0x000000ffff037224 */ /* 0x000fe400078e00ff */
[----:B-----5:R-:W-:Y:S02]  /*0120*/  IMAD R4, R4, UR8, RZ ;  /* 0x0000000804047c24 */ /* 0x020fe4000f8e02ff */
[----:B---3--:R-:W-:-:S04]  /*0130*/  IMAD R5, R5, UR6, R6 ;  /* 0x0000000605057c24 */ /* 0x008fc8000f8e0206 */
[----:B------:R-:W-:-:S04]  /*0140*/  IMAD.WIDE.U32 R4, R5, R4, R2 ;  /* 0x0000000405047225 */ /* 0x000fc800078e0002 */
[C---:B0-----:R-:W-:Y:S02]  /*0150*/  IMAD R8, R11.reuse, UR4, R8 ;  /* 0x000000040b087c24 */ /* 0x041fe4000f8e0208 */
[----:B----4-:R-:W-:-:S04]  /*0160*/  IMAD R11, R11, UR7, RZ ;  /* 0x000000070b0b7c24 */ /* 0x010fc8000f8e02ff */
[----:B------:R-:W-:-:S03]  /*0170*/  IMAD.WIDE.U32 R8, R11, R4, R8 ;  /* 0x000000040b087225 */ /* 0x000fc600078e0008 */
[----:B--2---:R-:W-:-:S13]  /*0180*/  ISETP.GT.U32.AND P0, PT, R0, R8, PT ;  /* 0x000000080000720c */ /* 0x004fda0003f04070 */
[----:B------:R-:W-:Y:S05]  /*0190*/  @!P0 EXIT ;  /* 0x000000000000894d */ /* 0x000fea0003800000 */
[----:B------:R-:W2:Y:S04]  /*01a0*/  LDG.E R6, desc[UR12][R12.64+0x14] ;  /* 0x0000140c0c067981 */ /* 0x000ea8000c1e1900 */
[----:B------:R-:W3:Y:S04]  /*01b0*/  LDG.E R10, desc[UR12][R12.64] ;  /* 0x0000000c0c0a7981 */ /* 0x000ee8000c1e1900 */
[----:B------:R-:W5:Y:S04]  /*01c0*/  LDG.E R2, desc[UR12][R12.64+0x4] ;  /* 0x0000040c0c027981 */ /* 0x000f68000c1e1900 */
[----:B------:R-:W5:Y:S04]  /*01d0*/  LDG.E R3, desc[UR12][R12.64+0x8] ;  /* 0x0000080c0c037981 */ /* 0x000f68000c1e1900 */
[----:B------:R-:W5:Y:S04]  /*01e0*/  LDG.E R4, desc[UR12][R12.64+0x18] ;  /* 0x0000180c0c047981 */ /* 0x000f68000c1e1900 */
[----:B------:R0:W5:Y:S01]  /*01f0*/  LDG.E R7, desc[UR12][R12.64+0xc] ;  /* 0x00000c0c0c077981 */ /* 0x000162000c1e1900 */
[----:B------:R-:W-:Y:S01]  /*0200*/  IMAD R5, R5, R11, RZ ;  /* 0x0000000b05057224 */ /* 0x000fe200078e02ff */
[----:B--2---:R-:W-:-:S02]  /*0210*/  R2UR UR6, R6 ;  /* 0x00000000060672ca */ /* 0x004fc400000e0000 */
[----:B---3--:R-:W-:Y:S01]  /*0220*/  R2UR UR5, R10 ;  /* 0x000000000a0572ca */ /* 0x008fe200000e0000 */
[----:B------:R-:W-:Y:S02]  /*0230*/  IMAD.IADD R10, R9, 0x1, R5 ;  /* 0x00000001090a7824 */ /* 0x000fe400078e0205 */
[----:B------:R-:W-:Y:S01]  /*0240*/  IMAD.MOV.U32 R5, RZ, RZ, R8 ;  /* 0x000000ffff057224 */ /* 0x000fe200078e0008 */
[----:B------:R-:W-:Y:S02]  /*0250*/  CS2R R14, SR_CLOCKLO ;  /* 0x00000000000e7805 */ /* 0x000fe40000015000 */
[----:B0-----:R-:W-:-:S06]  /*0260*/  CS2R R12, SR_CLOCKLO ;  /* 0x00000000000c7805 */ /* 0x001fcc0000015000 */
[----:B------:R-:W-:Y:S01]  /*0270*/  IADD3 R16, P0, PT, -R14, R12, RZ ;  /* 0x0000000c0e107210 */ /* 0x000fe20007f1e1ff */
[----:B------:R-:W-:Y:S02]  /*0280*/  IMAD.MOV.U32 R12, RZ, RZ, 0x358637bd ;  /* 0x358637bdff0c7424 */ /* 0x000fe400078e00ff */
[----:B------:R-:W-:Y:S02]  /*0290*/  IMAD.MOV.U32 R6, RZ, RZ, 0x49742400 ;  /* 0x49742400ff067424 */ /* 0x000fe400078e00ff */
[----:B------:R-:W-:Y:S02]  /*02a0*/  IMAD.X R17, R13, 0x1, ~R15, P0 ;  /* 0x000000010d117824 */ /* 0x000fe400000e0e0f */
[----:B------:R-:W-:Y:S02]  /*02b0*/  FFMA R11, R12, -R6, 1 ;  /* 0x3f8000000c0b7423 */ /* 0x000fe40000000806 */
[----:B------:R-:W0:Y:S02]  /*02c0*/  I2F.S64 R16, R16 ;  /* 0x0000001000107312 */ /* 0x000e240000301400 */
[----:B------:R-:W-:-:S06]  /*02d0*/  FFMA R11, R11, R12, 9.9999999747524270788e-07 ;  /* 0x358637bd0b0b7423 */ /* 0x000fcc000000000c */
[----:B0-----:R-:W0:Y:S01]  /*02e0*/  FCHK P0, R16, 1000000 ;  /* 0x4974240010007902 */ /* 0x001e220000000000 */
[----:B------:R-:W-:-:S04]  /*02f0*/  FFMA R12, R16, R11, RZ ;  /* 0x0000000b100c7223 */ /* 0x000fc800000000ff */
[----:B------:R-:W-:-:S04]  /*0300*/  FFMA R13, R12, -1000000, R16 ;  /* 0xc97424000c0d7823 */ /* 0x000fc80000000010 */
[----:B------:R-:W-:Y:S01]  /*0310*/  FFMA R12, R11, R13, R12 ;  /* 0x0000000d0b0c7223 */ /* 0x000fe2000000000c */
[----:B0-----:R-:W-:Y:S06]  /*0320*/  @!P0 BRA `(.L_x_0) ;  /* 0x00000000000c8947 */ /* 0x001fec0003800000 */
[----:B------:R-:W-:-:S07]  /*0330*/  MOV R18, 0x350 ;  /* 0x0000035000127802 */ /* 0x000fce0000000f00 */
[----:B-----5:R-:W-:Y:S05]  /*0340*/  CALL.REL.NOINC `($__internal_0_$__cuda_sm3x_div_rn_noftz_f32_slowpath) ;  /* 0x0000003800d07944 */ /* 0x020fea0003c00000 */
[----:B------:R-:W-:-:S07]  /*0350*/  IMAD.MOV.U32 R12, RZ, RZ, R19 ;  /* 0x000000ffff0c7224 */ /* 0x000fce00078e0013 */
.L_x_0:
[----:B-----5:R-:W-:-:S05]  /*0360*/  I2FP.F32.U32 R7, R7 ;  /* 0x0000000700077245 */ /* 0x020fca0000201000 */
[----:B------:R-:W-:-:S05]  /*0370*/  FMUL R7, R7, 0.0010000000474974513054 ;  /* 0x3a83126f07077820 */ /* 0x000fca0000400000 */
[----:B------:R-:W-:-:S13]  /*0380*/  FSETP.GEU.AND P0, PT, R12, R7, PT ;  /* 0x000000070c00720b */ /* 0x000fda0003f0e000 */
[----:B------:R-:W-:Y:S05]  /*0390*/  @P0 EXIT ;  /* 0x000000000000094d */ /* 0x000fea0003800000 */
[----:B------:R-:W-:Y:S01]  /*03a0*/  UIADD3 UR7, UPT, UPT, UR5, 0x3, URZ ;  /* 0x0000000305077890 */ /* 0x000fe2000fffe0ff */
[----:B------:R-:W0:Y:S01]  /*03b0*/  LDC.64 R12, c[0x4][RZ] ;  /* 0x01000000ff0c7b82 */ /* 0x000e220000000a00 */
[----:B------:R-:W1:Y:S01]  /*03c0*/  LDCU.64 UR10, c[0x0][0x380] ;  /* 0x00007000ff0a77ac */ /* 0x000e620008000a00 */
[----:B------:R-:W-:Y:S01]  /*03d0*/  ISETP.GE.U32.AND P0, PT, R3, R2, PT ;  /* 0x000000020300720c */ /* 0x000fe20003f06070 */
[----:B------:R-:W-:Y:S01]  /*03e0*/  BSSY.RECONVERGENT B0, `(.L_x_1) ;  /* 0x000039e000007945 */ /* 0x000fe20003800200 */
[----:B------:R-:W-:Y:S01]  /*03f0*/  ISETP.GE.U32.AND P1, PT, R2, R3, PT ;  /* 0x000000030200720c */ /* 0x000fe20003f26070 */
[----:B------:R-:W-:-:S04]  /*0400*/  USHF.R.U32.HI UR4, URZ, 0x2, UR7 ;  /* 0x00000002ff047899 */ /* 0x000fc80008011607 */
[----:B------:R-:W-:-:S06]  /*0410*/  UIADD3 UR8, UPT, UPT, UR4, 0x4, URZ ;  /* 0x0000000404087890 */ /* 0x000fcc000fffe0ff */
[----:B------:R-:W-:-:S04]  /*0420*/  IMAD.WIDE.U32 R8, R8, UR8, RZ ;  /* 0x0000000808087c25 */ /* 0x000fc8000f8e00ff */
[----:B------:R-:W-:Y:S01]  /*0430*/  IMAD R11, R10, UR8, RZ ;  /* 0x000000080a0b7c24 */ /* 0x000fe2000f8e02ff */
[----:B-1----:R-:W-:Y:S01]  /*0440*/  IADD3 R8, P2, PT, R8, UR10, RZ ;  /* 0x0000000a08087c10 */ /* 0x002fe2000ff5e0ff */
[----:B------:R-:W-:-:S03]  /*0450*/  IMAD.IADD R10, R2, 0x1, R3 ;  /* 0x00000001020a7824 */ /* 0x000fc600078e0203 */
[----:B------:R-:W-:Y:S02]  /*0460*/  IADD3.X R9, PT, PT, R9, UR11, R11, P2, !PT ;  /* 0x0000000b09097c10 */ /* 0x000fe400097fe40b */
[----:B------:R-:W-:Y:S01]  /*0470*/  VIMNMX.U32 R11, PT, PT, R2, R3, PT ;  /* 0x00000003020b7248 */ /* 0x000fe20003fe0000 */
[----:B------:R-:W-:Y:S06]  /*0480*/  @P0 BRA `(.L_x_2) ;  /* 0x0000001c00f00947 */ /* 0x000fec0003800000 */
[----:B------:R-:W-:Y:S05]  /*0490*/  @P1 BRA `(.L_x_3) ;  /* 0x0000001000601947 */ /* 0x000fea0003800000 */
[----:B------:R-:W-:Y:S01]  /*04a0*/  ULOP3.LUT UR4, UR4, 0x7, URZ, 0xc0, !UPT ;  /* 0x0000000704047892 */ /* 0x000fe2000f8ec0ff */
[----:B------:R-:W-:Y:S01]  /*04b0*/  IADD3 R20, P0, PT, R8, 0x3, RZ ;  /* 0x0000000308147810 */ /* 0x000fe20007f1e0ff */
[----:B------:R-:W-:Y:S02]  /*04c0*/  ULOP3.LUT UR9, UR8, 0x7ffffff8, URZ, 0xc0, !UPT ;  /* 0x7ffffff808097892 */ /* 0x000fe4000f8ec0ff */
[----:B------:R-:W-:Y:S02]  /*04d0*/  ULOP3.LUT UR4, UR4, 0x4, URZ, 0x3c, !UPT ;  /* 0x0000000404047892 */ /* 0x000fe4000f8e3cff */
[----:B------:R-:W-:Y:S01]  /*04e0*/  IMAD.X R21, RZ, RZ, R9, P0 ;  /* 0x000000ffff157224 */ /* 0x000fe200000e0609 */
[----:B------:R-:W-:Y:S02]  /*04f0*/  UIADD3 UR11, UPT, UPT, -UR9, URZ, URZ ;  /* 0x000000ff090b7290 */ /* 0x000fe4000fffe1ff */
[----:B------:R-:W-:-:S12]  /*0500*/  UIADD3 UR4, UPT, UPT, UR4, -0x1, URZ ;  /* 0xffffffff04047890 */ /* 0x000fd8000fffe0ff */
.L_x_17:
[----:B------:R-:W1:Y:S01]  /*0510*/  LDC.64 R16, c[0x4][RZ] ;  /* 0x01000000ff107b82 */ /* 0x000e620000000a00 */
[----:B------:R-:W-:Y:S05]  /*0520*/  YIELD ;  /* 0x0000000000007946 */ /* 0x000fea0003800000 */
[----:B-1----:R-:W2:Y:S02]  /*0530*/  ATOMG.E.OR.STRONG.GPU PT, R16, desc[UR12][R16.64], RZ ;  /* 0x800000ff101079a8 */ /* 0x002ea4000b1ef10c */
[----:B--2---:R-:W-:-:S13]  /*0540*/  ISETP.GT.AND P0, PT, R16, UR6, PT ;  /* 0x0000000610007c0c */ /* 0x004fda000bf04270 */
[----:B------:R-:W-:Y:S05]  /*0550*/  @P0 EXIT ;  /* 0x000000000000094d */ /* 0x000fea0003800000 */
[----:B------:R-:W-:Y:S01]  /*0560*/  ISETP.NE.AND P0, PT, R11, RZ, PT ;  /* 0x000000ff0b00720c */ /* 0x000fe20003f05270 */
[----:B------:R-:W-:Y:S01]  /*0570*/  BSSY.RELIABLE B1, `(.L_x_4) ;  /* 0x00000c6000017945 */ /* 0x000fe20003800100 */
[----:B------:R-:W-:-:S11]  /*0580*/  IMAD.MOV.U32 R25, RZ, RZ, RZ ;  /* 0x000000ffff197224 */ /* 0x000fd600078e00ff */
[----:B------:R-:W-:Y:S05]  /*0590*/  @!P0 BRA `(.L_x_5) ;  /* 0x0000000400608947 */ /* 0x000fea0003800000 */
[----:B------:R-:W-:Y:S01]  /*05a0*/  LOP3.LUT R22, R5, R4, RZ, 0x3c, !PT ;  /* 0x0000000405167212 */ /* 0x000fe200078e3cff */
[----:B------:R-:W-:Y:S02]  /*05b0*/  IMAD.MOV.U32 R23, RZ, RZ, RZ ;  /* 0x000000ffff177224 */ /* 0x000fe400078e00ff */
[----:B------:R-:W-:-:S07]  /*05c0*/  IMAD.MOV.U32 R25, RZ, RZ, RZ ;  /* 0x000000ffff197224 */ /* 0x000fce00078e00ff */
.L_x_7:
[----:B-1----:R-:W1:Y:S02]  /*05d0*/  LDC.64 R16, c[0x0][0x390] ;  /* 0x0000e400ff107b82 */ /* 0x002e640000000a00 */
[----:B-1----:R-:W-:-:S06]  /*05e0*/  IMAD.WIDE.U32 R16, R23, 0x4, R16 ;  /* 0x0000000417107825 */ /* 0x002fcc00078e0010 */
[----:B------:R-:W2:Y:S02]  /*05f0*/  LDG.E R17, desc[UR12][R16.64] ;  /* 0x0000000c10117981 */ /* 0x000ea4000c1e1900 */
[----:B--2---:R-:W-:-:S04]  /*0600*/  IMAD.IADD R18, R17, 0x1, -R22 ;  /* 0x0000000111127824 */ /* 0x004fc800078e0a16 */
[----:B------:R-:W-:-:S05]  /*0610*/  IMAD.SHL.U32 R19, R18, 0x4, RZ ;  /* 0x0000000412137824 */ /* 0x000fca00078e00ff */
[----:B------:R-:W-:-:S05]  /*0620*/  LOP3.LUT R19, R19, R18, RZ, 0x3c, !PT ;  /* 0x0000001213137212 */ /* 0x000fca00078e3cff */
[----:B------:R-:W-:-:S05]  /*0630*/  IMAD.SHL.U32 R18, R19, 0x8, RZ ;  /* 0x0000000813127824 */ /* 0x000fca00078e00ff */
[----:B------:R-:W-:-:S04]  /*0640*/  LOP3.LUT R18, R18, R19, RZ, 0x3c, !PT ;  /* 0x0000001312127212 */ /* 0x000fc800078e3cff */
[----:B------:R-:W-:-:S04]  /*0650*/  SHF.R.U32.HI R19, RZ, 0x5, R18 ;  /* 0x00000005ff137819 */ /* 0x000fc80000011612 */
[----:B------:R-:W-:-:S04]  /*0660*/  LOP3.LUT R19, R19, R18, RZ, 0x3c, !PT ;  /* 0x0000001213137212 */ /* 0x000fc800078e3cff */
[----:B------:R-:W-:-:S04]  /*0670*/  SHF.R.U32.HI R18, RZ, 0x7, R19 ;  /* 0x00000007ff127819 */ /* 0x000fc80000011613 */
[----:B------:R-:W-:-:S05]  /*0680*/  LOP3.LUT R18, R18, R19, RZ, 0x3c, !PT ;  /* 0x0000001312127212 */ /* 0x000fca00078e3cff */
[----:B------:R-:W-:-:S05]  /*0690*/  IMAD.SHL.U32 R19, R18, 0x800, RZ ;  /* 0x0000080012137824 */ /* 0x000fca00078e00ff */
[----:B------:R-:W-:-:S05]  /*06a0*/  LOP3.LUT R19, R19, R18, RZ, 0x3c, !PT ;  /* 0x0000001213137212 */ /* 0x000fca00078e3cff */
[----:B------:R-:W-:-:S05]  /*06b0*/  IMAD.SHL.U32 R16, R19, 0x2000, RZ ;  /* 0x0000200013107824 */ /* 0x000fca00078e00ff */
[----:B------:R-:W-:-:S04]  /*06c0*/  LOP3.LUT R16, R16, R19, RZ, 0x3c, !PT ;  /* 0x0000001310107212 */ /* 0x000fc800078e3cff */
[----:B------:R-:W-:-:S04]  /*06d0*/  SHF.R.U32.HI R17, RZ, 0x11, R16 ;  /* 0x00000011ff117819 */ /* 0x000fc80000011610 */
[----:B------:R-:W-:-:S05]  /*06e0*/  LOP3.LUT R17, R17, R16, RZ, 0x3c, !PT ;  /* 0x0000001011117212 */ /* 0x000fca00078e3cff */
[----:B------:R-:W-:-:S05]  /*06f0*/  IMAD.SHL.U32 R16, R17, 0x80000, RZ ;  /* 0x0008000011107824 */ /* 0x000fca00078e00ff */
[----:B------:R-:W-:-:S05]  /*0700*/  LOP3.LUT R17, R16, R17, RZ, 0x3c, !PT ;  /* 0x0000001110117212 */ /* 0x000fca00078e3cff */
[----:B------:R-:W-:-:S04]  /*0710*/  IMAD.IADD R17, R22, 0x1, R17 ;  /* 0x0000000116117824 */ /* 0x000fc800078e0211 */
[----:B------:R-:W-:-:S05]  /*0720*/  IMAD.WIDE.U32 R18, R17, UR5, RZ ;  /* 0x0000000511127c25 */ /* 0x000fca000f8e00ff */
[----:B------:R-:W-:-:S05]  /*0730*/  LEA.HI R16, P0, R19, R8, RZ, 0x1e ;  /* 0x0000000813107211 */ /* 0x000fca000781f0ff */
[----:B------:R-:W-:-:S05]  /*0740*/  IMAD.X R17, RZ, RZ, R9, P0 ;  /* 0x000000ffff117224 */ /* 0x000fca00000e0609 */
[----:B------:R-:W2:Y:S01]  /*0750*/  LDG.E.U8 R26, desc[UR12][R16.64] ;  /* 0x0000000c101a7981 */ /* 0x000ea2000c1e1100 */
[----:B------:R-:W-:-:S04]  /*0760*/  SHF.R.U64 R18, R18, 0x1f, R19 ;  /* 0x0000001f12127819 */ /* 0x000fc80000001213 */
[----:B------:R-:W-:-:S04]  /*0770*/  LOP3.LUT R19, R18, 0x6, RZ, 0xc0, !PT ;  /* 0x0000000612137812 */ /* 0x000fc800078ec0ff */
[----:B--2---:R-:W-:-:S04]  /*0780*/  SHF.R.U32.HI R24, RZ, R19, R26 ;  /* 0x00000013ff187219 */ /* 0x004fc8000001161a */
[----:B------:R-:W-:-:S04]  /*0790*/  LOP3.LUT R24, R24, 0x3, RZ, 0xc0, !PT ;  /* 0x0000000318187812 */ /* 0x000fc800078ec0ff */
[----:B------:R-:W-:-:S13]  /*07a0*/  ISETP.NE.AND P0, PT, R24, 0x2, PT ;  /* 0x000000021800780c */ /* 0x000fda0003f05270 */
[----:B------:R-:W-:Y:S05]  /*07b0*/  @!P0 BRA `(.L_x_6) ;  /* 0x0000000800848947 */ /* 0x000fea0003800000 */
[----:B------:R-:W-:-:S04]  /*07c0*/  ISETP.GT.U32.AND P0, PT, R19, 0xffff, PT ;  /* 0x0000ffff1300780c */ /* 0x000fc80003f04070 */
[----:B------:R-:W-:Y:S01]  /*07d0*/  SEL R18, R19, 0xffff, !P0 ;  /* 0x0000ffff13127807 */ /* 0x000fe20004000000 */
[----:B------:R-:W-:-:S03]  /*07e0*/  IMAD.MOV.U32 R19, RZ, RZ, 0x1 ;  /* 0x00000001ff137424 */ /* 0x000fc600078e00ff */
[----:B------:R-:W-:-:S04]  /*07f0*/  LOP3.LUT R18, R18, 0xffff, RZ, 0xc0, !PT ;  /* 0x0000ffff12127812 */ /* 0x000fc800078ec0ff */
[----:B------:R-:W-:-:S04]  /*0800*/  SHF.L.U32 R19, R19, R18, RZ ;  /* 0x0000001213137219 */ /* 0x000fc800000006ff */
[----:B------:R-:W-:Y:S02]  /*0810*/  LOP3.LUT R27, R26, R19, RZ, 0xfc, !PT ;  /* 0x000000131a1b7212 */ /* 0x000fe400078efcff */
[----:B------:R-:W1:Y:S03]  /*0820*/  LDC.64 R18, c[0x0][0x398] ;  /* 0x0000e600ff127b82 */ /* 0x000e660000000a00 */
[----:B------:R2:W-:Y:S01]  /*0830*/  STG.E.U8 desc[UR12][R16.64], R27 ;  /* 0x0000001b10007986 */ /* 0x0005e2000c10110c */
[----:B-1----:R-:W-:-:S06]  /*0840*/  IMAD.WIDE.U32 R18, R23, 0x4, R18 ;  /* 0x0000000417127825 */ /* 0x002fcc00078e0012 */
[----:B------:R-:W3:Y:S02]  /*0850*/  LDG.E R19, desc[UR12][R18.64] ;  /* 0x0000000c12137981 */ /* 0x000ee4000c1e1900 */
[----:B---3--:R-:W-:-:S04]  /*0860*/  IMAD.IADD R26, R19, 0x1, -R22 ;  /* 0x00000001131a7824 */ /* 0x008fc800078e0a16 */
        /* <DEDUP_REMOVED lines=8> */
[----:B--2---:R-:W-:-:S05]  /*08f0*/  IMAD.SHL.U32 R17, R26, 0x800, RZ ;  /* 0x000008001a117824 */ /* 0x004fca00078e00ff */
        /* <DEDUP_REMOVED lines=12> */
[----:B------:R-:W-:Y:S02]  /*09c0*/  SHF.R.U64 R18, R18, 0x1f, R19 ;  /* 0x0000001f12127819 */ /* 0x000fe40000001213 */
[----:B------:R-:W-:Y:S02]  /*09d0*/  ISETP.NE.AND P0, PT, R24, RZ, PT ;  /* 0x000000ff1800720c */ /* 0x000fe40003f05270 */
[----:B------:R-:W-:Y:S01]  /*09e0*/  LOP3.LUT R27, R18, 0x6, RZ, 0xc0, !PT ;  /* 0x00000006121b7812 */ /* 0x000fe200078ec0ff */
[----:B------:R-:W-:-:S10]  /*09f0*/  VIADD R18, R25, 0x1 ;  /* 0x0000000119127836 */ /* 0x000fd40000000000 */
[----:B------:R-:W-:Y:S01]  /*0a00*/  @P0 IMAD.MOV R18, RZ, RZ, R25 ;  /* 0x000000ffff120224 */ /* 0x000fe200078e0219 */
[----:B--2---:R-:W-:-:S04]  /*0a10*/  SHF.R.U32.HI R19, RZ, R27, R26 ;  /* 0x0000001bff137219 */ /* 0x004fc8000001161a */
[----:B------:R-:W-:-:S04]  /*0a20*/  LOP3.LUT R19, R19, 0x3, RZ, 0xc0, !PT ;  /* 0x0000000313137812 */ /* 0x000fc800078ec0ff */
[----:B------:R-:W-:-:S13]  /*0a30*/  ISETP.NE.AND P1, PT, R19, 0x1, PT ;  /* 0x000000011300780c */ /* 0x000fda0003f25270 */
[----:B------:R-:W-:Y:S05]  /*0a40*/  @!P1 BRA `(.L_x_6) ;  /* 0x0000000400e09947 */ /* 0x000fea0003800000 */
[----:B------:R-:W-:Y:S01]  /*0a50*/  ISETP.GT.U32.AND P0, PT, R27, 0xffff, PT ;  /* 0x0000ffff1b00780c */ /* 0x000fe20003f04070 */
[----:B------:R-:W-:Y:S02]  /*0a60*/  IMAD.MOV.U32 R25, RZ, RZ, 0x2 ;  /* 0x00000002ff197424 */ /* 0x000fe400078e00ff */
[----:B------:R-:W-:Y:S01]  /*0a70*/  VIADD R23, R23, 0x1 ;  /* 0x0000000117177836 */ /* 0x000fe20000000000 */
[----:B------:R-:W-:Y:S02]  /*0a80*/  SEL R24, R27, 0xffff, !P0 ;  /* 0x0000ffff1b187807 */ /* 0x000fe40004000000 */
[----:B------:R-:W-:Y:S02]  /*0a90*/  ISETP.NE.AND P0, PT, R19, RZ, PT ;  /* 0x000000ff1300720c */ /* 0x000fe40003f05270 */
[----:B------:R-:W-:Y:S02]  /*0aa0*/  LOP3.LUT R24, R24, 0xffff, RZ, 0xc0, !PT ;  /* 0x0000ffff18187812 */ /* 0x000fe400078ec0ff */
[----:B------:R-:W-:-:S02]  /*0ab0*/  ISETP.NE.AND P1, PT, R23, R11, PT ;  /* 0x0000000b1700720c */ /* 0x000fc40003f25270 */
[----:B------:R-:W-:-:S04]  /*0ac0*/  SHF.L.U32 R25, R25, R24, RZ ;  /* 0x0000001819197219 */ /* 0x000fc800000006ff */
[----:B------:R-:W-:Y:S01]  /*0ad0*/  LOP3.LUT R27, R26, R25, RZ, 0xfc, !PT ;  /* 0x000000191a1b7212 */ /* 0x000fe200078efcff */
[----:B------:R-:W-:Y:S02]  /*0ae0*/  VIADD R25, R18, 0x1 ;  /* 0x0000000112197836 */ /* 0x000fe40000000000 */
[----:B------:R-:W-:Y:S02]  /*0af0*/  @P0 IMAD.MOV R25, RZ, RZ, R18 ;  /* 0x000000ffff190224 */ /* 0x000fe400078e0212 */
[----:B------:R1:W-:Y:S02]  /*0b00*/  STG.E.U8 desc[UR12][R16.64], R27 ;  /* 0x0000001b10007986 */ /* 0x0003e4000c10110c */
[----:B------:R-:W-:Y:S05]  /*0b10*/  @P1 BRA `(.L_x_7) ;  /* 0xfffffff800ac1947 */ /* 0x000fea000383ffff */
.L_x_5:
[----:B-1----:R-:W1:Y:S02]  /*0b20*/  LDC.64 R16, c[0x4][RZ] ;  /* 0x01000000ff107b82 */ /* 0x002e640000000a00 */
[----:B-1----:R-:W2:Y:S02]  /*0b30*/  ATOMG.E.OR.STRONG.GPU PT, R16, desc[UR12][R16.64], RZ ;  /* 0x800000ff101079a8 */ /* 0x002ea4000b1ef10c */
[----:B--2---:R-:W-:-:S13]  /*0b40*/  ISETP.GT.AND P0, PT, R16, UR6, PT ;  /* 0x0000000610007c0c */ /* 0x004fda000bf04270 */
[----:B------:R-:W-:Y:S05]  /*0b50*/  @P0 EXIT ;  /* 0x000000000000094d */ /* 0x000fea0003800000 */
[----:B------:R-:W-:Y:S01]  /*0b60*/  LOP3.LUT R22, R5, R4, RZ, 0x3c, !PT ;  /* 0x0000000405167212 */ /* 0x000fe200078e3cff */
[----:B------:R-:W-:-:S07]  /*0b70*/  IMAD.MOV.U32 R23, RZ, RZ, R11 ;  /* 0x000000ffff177224 */ /* 0x000fce00078e000b */
.L_x_8:
        /* <DEDUP_REMOVED lines=35> */
[----:B------:R-:W-:Y:S01]  /*0db0*/  ISETP.NE.AND P0, PT, R18, RZ, PT ;  /* 0x000000ff1200720c */ /* 0x000fe20003f05270 */
[----:B------:R-:W-:Y:S01]  /*0dc0*/  VIADD R18, R25, 0x1 ;  /* 0x0000000119127836 */ /* 0x000fe20000000000 */
[----:B------:R-:W-:Y:S02]  /*0dd0*/  LOP3.LUT R19, R19, 0xffff, RZ, 0xc0, !PT ;  /* 0x0000ffff13137812 */ /* 0x000fe400078ec0ff */
[----:B------:R-:W-:-:S02]  /*0de0*/  ISETP.GE.U32.AND P1, PT, R23, R2, PT ;  /* 0x000000021700720c */ /* 0x000fc40003f26070 */
[----:B------:R-:W-:-:S04]  /*0df0*/  SHF.L.U32 R19, R26, R19, RZ ;  /* 0x000000131a137219 */ /* 0x000fc800000006ff */
[----:B------:R-:W-:-:S03]  /*0e00*/  LOP3.LUT R19, R24, R19, RZ, 0xfc, !PT ;  /* 0x0000001318137212 */ /* 0x000fc600078efcff */
[----:B------:R-:W-:Y:S02]  /*0e10*/  @P0 IMAD.MOV R18, RZ, RZ, R25 ;  /* 0x000000ffff120224 */ /* 0x000fe400078e0219 */
[----:B------:R1:W-:Y:S02]  /*0e20*/  STG.E.U8 desc[UR12][R16.64], R19 ;  /* 0x0000001310007986 */ /* 0x0003e4000c10110c */
[----:B------:R-:W-:Y:S01]  /*0e30*/  IMAD.MOV.U32 R25, RZ, RZ, R18 ;  /* 0x000000ffff197224 */ /* 0x000fe200078e0012 */
[----:B------:R-:W-:Y:S06]  /*0e40*/  @!P1 BRA `(.L_x_8) ;  /* 0xfffffffc004c9947 */ /* 0x000fec000383ffff */
[----:B-1----:R-:W1:Y:S02]  /*0e50*/  LDC.64 R16, c[0x4][RZ] ;  /* 0x01000000ff107b82 */ /* 0x002e640000000a00 */
[----:B-1----:R-:W2:Y:S02]  /*0e60*/  ATOMG.E.OR.STRONG.GPU PT, R16, desc[UR12][R16.64], RZ ;  /* 0x800000ff101079a8 */ /* 0x002ea4000b1ef10c */
[----:B--2---:R-:W-:-:S13]  /*0e70*/  ISETP.GT.AND P0, PT, R16, UR6, PT ;  /* 0x0000000610007c0c */ /* 0x004fda000bf04270 */
[----:B------:R-:W-:Y:S05]  /*0e80*/  @P0 EXIT ;  /* 0x000000000000094d */ /* 0x000fea0003800000 */
[----:B------:R-:W-:-:S07]  /*0e90*/  IMAD.MOV.U32 R23, RZ, RZ, R11 ;  /* 0x000000ffff177224 */ /* 0x000fce00078e000b */
.L_x_9:
        /* <DEDUP_REMOVED lines=45> */
[----:B01----:R-:W2:Y:S02]  /*1170*/  ATOMG.E.OR.STRONG.GPU PT, R16, desc[UR12][R12.64], RZ ;  /* 0x800000ff0c1079a8 */ /* 0x003ea4000b1ef10c */
[----:B--2---:R-:W-:-:S13]  /*1180*/  ISETP.GT.AND P0, PT, R16, UR6, PT ;  /* 0x0000000610007c0c */ /* 0x004fda000bf04270 */
[----:B------:R-:W-:Y:S05]  /*1190*/  @P0 EXIT ;  /* 0x000000000000094d */ /* 0x000fea0003800000 */
[----:B------:R-:W-:-:S13]  /*11a0*/  ISETP.NE.AND P0, PT, R25, R10, PT ;  /* 0x0000000a1900720c */ /* 0x000fda0003f05270 */
[----:B------:R-:W-:Y:S05]  /*11b0*/  @P0 BREAK.RELIABLE B1 ;  /* 0x0000000000010942 */ /* 0x000fea0003800100 */
[----:B------:R-:W-:Y:S05]  /*11c0*/  @P0 BRA `(.L_x_10) ;  /* 0x0000002800fc0947 */ /* 0x000fea0003800000 */
.L_x_6:
[----:B------:R-:W-:Y:S05]  /*11d0*/  BSYNC.RELIABLE B1 ;  /* 0x0000000000017941 */ /* 0x000fea0003800100 */
.L_x_4:
[----:B------:R-:W-:Y:S01]  /*11e0*/  UISETP.GE.U32.AND UP0, UPT, UR7, 0x10, UPT ;  /* 0x000000100700788c */ /* 0x000fe2000bf06070 */
[----:B------:R-:W-:-:S08]  /*11f0*/  IMAD.MOV.U32 R19, RZ, RZ, RZ ;  /* 0x000000ffff137224 */ /* 0x000fd000078e00ff */
[----:B------:R-:W-:Y:S05]  /*1200*/  BRA.U !UP0, `(.L_x_11) ;  /* 0x0000000108547547 */ /* 0x000fea000b800000 */
[----:B------:R-:W-:Y:S01]  /*1210*/  BSSY.RECONVERGENT B1, `(.L_x_12) ;  /* 0x0000013000017945 */ /* 0x000fe20003800200 */
[----:B------:R-:W-:Y:S02]  /*1220*/  IMAD.MOV.U32 R19, RZ, RZ, R20 ;  /* 0x000000ffff137224 */ /* 0x000fe400078e0014 */
[----:B------:R-:W-:Y:S02]  /*1230*/  IMAD.MOV.U32 R22, RZ, RZ, R21 ;  /* 0x000000ffff167224 */ /* 0x000fe400078e0015 */
[----:B------:R-:W-:-:S07]  /*1240*/  IMAD.U32 R18, RZ, RZ, UR11 ;  /* 0x0000000bff127e24 */ /* 0x000fce000f8e00ff */
.L_x_13:
[----:B-1----:R-:W-:Y:S02]  /*1250*/  IMAD.MOV.U32 R16, RZ, RZ, R19 ;  /* 0x000000ffff107224 */ /* 0x002fe400078e0013 */
[----:B------:R-:W-:Y:S02]  /*1260*/  IMAD.MOV.U32 R17, RZ, RZ, R22 ;  /* 0x000000ffff117224 */ /* 0x000fe400078e0016 */
[----:B------:R-:W-:Y:S01]  /*1270*/  VIADD R18, R18, 0x8 ;  /* 0x0000000812127836 */ /* 0x000fe20000000000 */
[----:B------:R-:W-:Y:S02]  /*1280*/  IADD3 R19, P1, PT, R16, 0x8, RZ ;  /* 0x0000000810137810 */ /* 0x000fe40007f3e0ff */
[----:B------:R1:W-:Y:S02]  /*1290*/  STG.E.U8 desc[UR12][R16.64+-0x3], RZ ;  /* 0xfffffdff10007986 */ /* 0x0003e4000c10110c */
[----:B------:R-:W-:Y:S01]  /*12a0*/  ISETP.NE.AND P0, PT, R18, RZ, PT ;  /* 0x000000ff1200720c */ /* 0x000fe20003f05270 */
[----:B------:R-:W-:Y:S01]  /*12b0*/  IMAD.X R22, RZ, RZ, R17, P1 ;  /* 0x000000ffff167224 */ /* 0x000fe200008e0611 */
[----:B------:R1:W-:Y:S04]  /*12c0*/  STG.E.U8 desc[UR12][R16.64+-0x2], RZ ;  /* 0xfffffeff10007986 */ /* 0x0003e8000c10110c */
[----:B------:R1:W-:Y:S04]  /*12d0*/  STG.E.U8 desc[UR12][R16.64+-0x1], RZ ;  /* 0xffffffff10007986 */ /* 0x0003e8000c10110c */
[----:B------:R1:W-:Y:S04]  /*12e0*/  STG.E.U8 desc[UR12][R16.64], RZ ;  /* 0x000000ff10007986 */ /* 0x0003e8000c10110c */
[----:B------:R1:W-:Y:S04]  /*12f0*/  STG.E.U8 desc[UR12][R16.64+0x1], RZ ;  /* 0x000001ff10007986 */ /* 0x0003e8000c10110c */
[----:B------:R1:W-:Y:S04]  /*1300*/  STG.E.U8 desc[UR12][R16.64+0x2], RZ ;  /* 0x000002ff10007986 */ /* 0x0003e8000c10110c */
[----:B------:R1:W-:Y:S04]  /*1310*/  STG.E.U8 desc[UR12][R16.64+0x3], RZ ;  /* 0x000003ff10007986 */ /* 0x0003e8000c10110c */
[----:B------:R1:W-:Y:S01]  /*1320*/  STG.E.U8 desc[UR12][R16.64+0x4], RZ ;  /* 0x000004ff10007986 */ /* 0x0003e2000c10110c */
[----:B------:R-:W-:Y:S05]  /*1330*/  @P0 BRA `(.L_x_13) ;  /* 0xfffffffc00c40947 */ /* 0x000fea000383ffff */
[----:B------:R-:W-:Y:S05]  /*1340*/  BSYNC.RECONVERGENT B1 ;  /* 0x0000000000017941 */ /* 0x000fea0003800200 */
.L_x_12:
[----:B------:R-:W-:-:S07]  /*1350*/  IMAD.U32 R19, RZ, RZ, UR9 ;  /* 0x00000009ff137e24 */ /* 0x000fce000f8e00ff */
.L_x_11:
[----:B------:R-:W-:-:S09]  /*1360*/  ULOP3.LUT UP0, URZ, UR8, 0x7, URZ, 0xc0, !UPT ;  /* 0x0000000708ff7892 */ /* 0x000fd2000f80c0ff */
[----:B------:R-:W-:Y:S05]  /*1370*/  BRA.U !UP0, `(.L_x_14) ;  /* 0x00000001085c7547 */ /* 0x000fea000b800000 */
[----:B------:R-:W-:Y:S02]  /*1380*/  UISETP.GE.U32.AND UP0, UPT, UR4, 0x3, UPT ;  /* 0x000000030400788c */ /* 0x000fe4000bf06070 */
[----:B------:R-:W-:-:S07]  /*1390*/  ULOP3.LUT UP1, UR10, UR7, 0xc, URZ, 0xc0, !UPT ;  /* 0x0000000c070a7892 */ /* 0x000fce000f82c0ff */
[----:B------:R-:W-:Y:S05]  /*13a0*/  BRA.U !UP0, `(.L_x_15) ;  /* 0x00000001081c7547 */ /* 0x000fea000b800000 */
[C---:B-1----:R-:W-:Y:S01]  /*13b0*/  IADD3 R16, P0, PT, R19.reuse, R8, RZ ;  /* 0x0000000813107210 */ /* 0x042fe20007f1e0ff */
[----:B------:R-:W-:-:S04]  /*13c0*/  VIADD R19, R19, 0x4 ;  /* 0x0000000413137836 */ /* 0x000fc80000000000 */
[----:B------:R-:W-:-:S05]  /*13d0*/  IMAD.X R17, RZ, RZ, R9, P0 ;  /* 0x000000ffff117224 */ /* 0x000fca00000e0609 */
[----:B------:R2:W-:Y:S04]  /*13e0*/  STG.E.U8 desc[UR12][R16.64], RZ ;  /* 0x000000ff10007986 */ /* 0x0005e8000c10110c */
[----:B------:R2:W-:Y:S04]  /*13f0*/  STG.E.U8 desc[UR12][R16.64+0x1], RZ ;  /* 0x000001ff10007986 */ /* 0x0005e8000c10110c */
[----:B------:R2:W-:Y:S04]  /*1400*/  STG.E.U8 desc[UR12][R16.64+0x2], RZ ;  /* 0x000002ff10007986 */ /* 0x0005e8000c10110c */
[----:B------:R2:W-:Y:S02]  /*1410*/  STG.E.U8 desc[UR12][R16.64+0x3], RZ ;  /* 0x000003ff10007986 */ /* 0x0005e4000c10110c */
.L_x_15:
[----:B------:R-:W-:Y:S05]  /*1420*/  BRA.U !UP1, `(.L_x_14) ;  /* 0x0000000109307547 */ /* 0x000fea000b800000 */
[----:B------:R-:W-:Y:S02]  /*1430*/  UISETP.NE.AND UP0, UPT, UR10, 0x4, UPT ;  /* 0x000000040a00788c */ /* 0x000fe4000bf05270 */
[----:B------:R-:W-:-:S04]  /*1440*/  ULOP3.LUT UP1, URZ, UR7, 0x4, URZ, 0xc0, !UPT ;  /* 0x0000000407ff7892 */ /* 0x000fc8000f82c0ff */
[----:B------:R-:W-:Y:S02]  /*1450*/  PLOP3.LUT P2, PT, PT, PT, UP0, 0x80, 0x8 ;  /* 0x000000000008781c */ /* 0x000fe40003f4f008 */
[----:B------:R-:W-:-:S11]  /*1460*/  PLOP3.LUT P3, PT, PT, PT, UP1, 0x80, 0x8 ;  /* 0x000000000008781c */ /* 0x000fd60003f6f018 */
[C---:B-12---:R-:W-:Y:S01]  /*1470*/  @P2 IADD3 R16, P1, PT, R19.reuse, R8, RZ ;  /* 0x0000000813102210 */ /* 0x046fe20007f3e0ff */
[----:B------:R-:W-:-:S04]  /*1480*/  @P2 VIADD R19, R19, 0x2 ;  /* 0x0000000213132836 */ /* 0x000fc80000000000 */
[----:B------:R-:W-:Y:S01]  /*1490*/  @P2 IMAD.X R17, RZ, RZ, R9, P1 ;  /* 0x000000ffff112224 */ /* 0x000fe200008e0609 */
[----:B------:R-:W-:-:S04]  /*14a0*/  @P3 IADD3 R18, P0, PT, R19, R8, RZ ;  /* 0x0000000813123210 */ /* 0x000fc80007f1e0ff */
[----:B------:R3:W-:Y:S01]  /*14b0*/  @P2 STG.E.U8 desc[UR12][R16.64], RZ ;  /* 0x000000ff10002986 */ /* 0x0007e2000c10110c */
[----:B------:R-:W-:-:S03]  /*14c0*/  @P3 IMAD.X R19, RZ, RZ, R9, P0 ;  /* 0x000000ffff133224 */ /* 0x000fc600000e0609 */
[----:B------:R3:W-:Y:S04]  /*14d0*/  @P2 STG.E.U8 desc[UR12][R16.64+0x1], RZ ;  /* 0x000001ff10002986 */ /* 0x0007e8000c10110c */
[----:B------:R3:W-:Y:S02]  /*14e0*/  @P3 STG.E.U8 desc[UR12][R18.64], RZ ;  /* 0x000000ff12003986 */ /* 0x0007e4000c10110c */
.L_x_14:
[----:B------:R-:W-:Y:S01]  /*14f0*/  IMAD.IADD R5, R0, 0x1, R5 ;  /* 0x0000000100057824 */ /* 0x000fe200078e0205 */
[----:B-123--:R-:W-:-:S06]  /*1500*/  CS2R R16, SR_CLOCKLO ;  /* 0x0000000000107805 */ /* 0x00efcc0000015000 */
[----:B------:R-:W-:Y:S01]  /*1510*/  IADD3 R16, P0, PT, -R14, R16, RZ ;  /* 0x000000100e107210 */ /* 0x000fe20007f1e1ff */
[----:B------:R-:W-:-:S04]  /*1520*/  IMAD.MOV.U32 R19, RZ, RZ, 0x358637bd ;  /* 0x358637bdff137424 */ /* 0x000fc800078e00ff */
[----:B------:R-:W-:Y:S02]  /*1530*/  IMAD.X R17, R17, 0x1, ~R15, P0 ;  /* 0x0000000111117824 */ /* 0x000fe400000e0e0f */
[----:B------:R-:W-:Y:S02]  /*1540*/  FFMA R18, R19, -R6, 1 ;  /* 0x3f80000013127423 */ /* 0x000fe40000000806 */
[----:B------:R-:W1:Y:S02]  /*1550*/  I2F.S64 R16, R16 ;  /* 0x0000001000107312 */ /* 0x000e640000301400 */
[----:B------:R-:W-:-:S06]  /*1560*/  FFMA R18, R18, R19, 9.9999999747524270788e-07 ;  /* 0x358637bd12127423 */ /* 0x000fcc0000000013 */
[----:B-1----:R-:W1:Y:S01]  /*1570*/  FCHK P0, R16, 1000000 ;  /* 0x4974240010007902 */ /* 0x002e620000000000 */
[----:B------:R-:W-:-:S04]  /*1580*/  FFMA R19, R18, R16, RZ ;  /* 0x0000001012137223 */ /* 0x000fc800000000ff */
[----:B------:R-:W-:-:S04]  /*1590*/  FFMA R22, R19, -1000000, R16 ;  /* 0xc974240013167823 */ /* 0x000fc80000000010 */
[----:B------:R-:W-:Y:S01]  /*15a0*/  FFMA R18, R18, R22, R19 ;  /* 0x0000001612127223 */ /* 0x000fe20000000013 */
[----:B-1----:R-:W-:Y:S06]  /*15b0*/  @!P0 BRA `(.L_x_16) ;  /* 0x00000000000c8947 */ /* 0x002fec0003800000 */
[----:B------:R-:W-:-:S07]  /*15c0*/  MOV R18, 0x15e0 ;  /* 0x000015e000127802 */ /* 0x000fce0000000f00 */
[----:B0-----:R-:W-:Y:S05]  /*15d0*/  CALL.REL.NOINC `($__internal_0_$__cuda_sm3x_div_rn_noftz_f32_slowpath) ;  /* 0x00000028002c7944 */ /* 0x001fea0003c00000 */
[----:B------:R-:W-:-:S07]  /*15e0*/  IMAD.MOV.U32 R18, RZ, RZ, R19 ;  /* 0x000000ffff127224 */ /* 0x000fce00078e0013 */
.L_x_16:
[----:B------:R-:W-:-:S13]  /*15f0*/  FSETP.GEU.AND P0, PT, R18, R7, PT ;  /* 0x000000071200720b */ /* 0x000fda0003f0e000 */
[----:B------:R-:W-:Y:S05]  /*1600*/  @!P0 BRA `(.L_x_17) ;  /* 0xffffffec00c08947 */ /* 0x000fea000383ffff */
[----:B------:R-:W-:Y:S05]  /*1610*/  EXIT ;  /* 0x000000000000794d */ /* 0x000fea0003800000 */
.L_x_3:
[----:B------:R-:W-:Y:S02]  /*1620*/  ULOP3.LUT UR4, UR4, 0x7, URZ, 0xc0, !UPT ;  /* 0x0000000704047892 */ /* 0x000fe4000f8ec0ff */
[----:B------:R-:W-:Y:S02]  /*1630*/  ULOP3.LUT UR11, UR8, 0x7ffffff8, URZ, 0xc0, !UPT ;  /* 0x7ffffff8080b7892 */ /* 0x000fe4000f8ec0ff */
[----:B------:R-:W-:Y:S02]  /*1640*/  ULOP3.LUT UR4, UR4, 0x4, URZ, 0x3c, !UPT ;  /* 0x0000000404047892 */ /* 0x000fe4000f8e3cff */
[----:B------:R-:W-:Y:S02]  /*1650*/  ULOP3.LUT UR9, UR7, 0xc, URZ, 0xc0, !UPT ;  /* 0x0000000c07097892 */ /* 0x000fe4000f8ec0ff */
[----:B------:R-:W-:-:S12]  /*1660*/  UIADD3 UR4, UPT, UPT, UR4, -0x1, URZ ;  /* 0xffffffff04047890 */ /* 0x000fd8000fffe0ff */
.L_x_29:
        /* <DEDUP_REMOVED lines=9> */
[----:B------:R-:W1:Y:S01]  /*1700*/  LDC.64 R16, c[0x0][0x390] ;  /* 0x0000e400ff107b82 */ /* 0x000e620000000a00 */
[----:B------:R-:W-:Y:S01]  /*1710*/  LOP3.LUT R3, R5, R4, RZ, 0x3c, !PT ;  /* 0x0000000405037212 */ /* 0x000fe200078e3cff */
[----:B------:R-:W-:Y:S02]  /*1720*/  IMAD.MOV.U32 R23, RZ, RZ, RZ ;  /* 0x000000ffff177224 */ /* 0x000fe400078e00ff */
[----:B------:R-:W-:-:S07]  /*1730*/  IMAD.MOV.U32 R25, RZ, RZ, RZ ;  /* 0x000000ffff197224 */ /* 0x000fce00078e00ff */
.L_x_21:
[----:B-12---:R-:W-:-:S06]  /*1740*/  IMAD.WIDE.U32 R18, R23, 0x4, R16 ;  /* 0x0000000417127825 */ /* 0x006fcc00078e0010 */
        /* <DEDUP_REMOVED lines=30> */
[----:B------:R-:W-:-:S03]  /*1930*/  IMAD.MOV.U32 R27, RZ, RZ, 0x1 ;  /* 0x00000001ff1b7424 */ /* 0x000fc600078e00ff */
[----:B------:R-:W-:-:S04]  /*1940*/  SEL R18, R19, 0xffff, !P0 ;  /* 0x0000ffff13127807 */ /* 0x000fc80004000000 */
[----:B------:R-:W-:-:S04]  /*1950*/  LOP3.LUT R18, R18, 0xffff, RZ, 0xc0, !PT ;  /* 0x0000ffff12127812 */ /* 0x000fc800078ec0ff */
[----:B------:R-:W-:Y:S02]  /*1960*/  SHF.L.U32 R27, R27, R18, RZ ;  /* 0x000000121b1b7219 */ /* 0x000fe400000006ff */
[----:B------:R-:W1:Y:S02]  /*1970*/  LDC.64 R18, c[0x0][0x398] ;  /* 0x0000e600ff127b82 */ /* 0x000e640000000a00 */
[----:B------:R-:W-:-:S05]  /*1980*/  LOP3.LUT R27, R24, R27, RZ, 0xfc, !PT ;  /* 0x0000001b181b7212 */ /* 0x000fca00078efcff */
        /* <DEDUP_REMOVED lines=47> */
.L_x_19:
[----:B------:R-:W1:Y:S02]  /*1c80*/  LDC.64 R16, c[0x4][RZ] ;  /* 0x01000000ff107b82 */ /* 0x000e640000000a00 */
[----:B-1----:R-:W3:Y:S02]  /*1c90*/  ATOMG.E.OR.STRONG.GPU PT, R16, desc[UR12][R16.64], RZ ;  /* 0x800000ff101079a8 */ /* 0x002ee4000b1ef10c */
[----:B---3--:R-:W-:-:S13]  /*1ca0*/  ISETP.GT.AND P0, PT, R16, UR6, PT ;  /* 0x0000000610007c0c */ /* 0x008fda000bf04270 */
[----:B------:R-:W-:Y:S05]  /*1cb0*/  @P0 EXIT ;  /* 0x000000000000094d */ /* 0x000fea0003800000 */
[----:B------:R-:W1:Y:S01]  /*1cc0*/  LDC.64 R16, c[0x0][0x390] ;  /* 0x0000e400ff107b82 */ /* 0x000e620000000a00 */
[----:B------:R-:W-:Y:S01]  /*1cd0*/  LOP3.LUT R3, R5, R4, RZ, 0x3c, !PT ;  /* 0x0000000405037212 */ /* 0x000fe200078e3cff */
[----:B------:R-:W-:-:S07]  /*1ce0*/  IMAD.MOV.U32 R23, RZ, RZ, R11 ;  /* 0x000000ffff177224 */ /* 0x000fce00078e000b */
.L_x_22:
[----:B-123--:R-:W-:-:S06]  /*1cf0*/  IMAD.WIDE.U32 R18, R23, 0x4, R16 ;  /* 0x0000000417127825 */ /* 0x00efcc00078e0010 */
        /* <DEDUP_REMOVED lines=30> */
[----:B------:R-:W-:-:S03]  /*1ee0*/  VIADD R23, R23, 0x1 ;  /* 0x0000000117177836 */ /* 0x000fc60000000000 */
[----:B------:R-:W-:Y:S01]  /*1ef0*/  SEL R20, R21, 0xffff, !P0 ;  /* 0x0000ffff15147807 */ /* 0x000fe20004000000 */
[----:B------:R-:W-:Y:S01]  /*1f00*/  IMAD.MOV.U32 R21, RZ, RZ, 0x1 ;  /* 0x00000001ff157424 */ /* 0x000fe200078e00ff */
[----:B------:R-:W-:Y:S02]  /*1f10*/  ISETP.NE.AND P0, PT, R24, RZ, PT ;  /* 0x000000ff1800720c */ /* 0x000fe40003f05270 */
[----:B------:R-:W-:Y:S02]  /*1f20*/  LOP3.LUT R20, R20, 0xffff, RZ, 0xc0, !PT ;  /* 0x0000ffff14147812 */ /* 0x000fe400078ec0ff */
[----:B------:R-:W-:Y:S02]  /*1f30*/  ISETP.GE.U32.AND P1, PT, R23, R2, PT ;  /* 0x000000021700720c */ /* 0x000fe40003f26070 */
[----:B------:R-:W-:Y:S01]  /*1f40*/  SHF.L.U32 R21, R21, R20, RZ ;  /* 0x0000001415157219 */ /* 0x000fe200000006ff */
[----:B------:R-:W-:-:S03]  /*1f50*/  VIADD R20, R25, 0x1 ;  /* 0x0000000119147836 */ /* 0x000fc60000000000 */
[----:B------:R-:W-:-:S03]  /*1f60*/  LOP3.LUT R21, R22, R21, RZ, 0xfc, !PT ;  /* 0x0000001516157212 */ /* 0x000fc600078efcff */
[----:B------:R-:W-:Y:S02]  /*1f70*/  @P0 IMAD.MOV R20, RZ, RZ, R25 ;  /* 0x000000ffff140224 */ /* 0x000fe400078e0219 */
[----:B------:R3:W-:Y:S02]  /*1f80*/  STG.E.U8 desc[UR12][R18.64], R21 ;  /* 0x0000001512007986 */ /* 0x0007e4000c10110c */
[----:B------:R-:W-:Y:S01]  /*1f90*/  IMAD.MOV.U32 R25, RZ, RZ, R20 ;  /* 0x000000ffff197224 */ /* 0x000fe200078e0014 */
[----:B------:R-:W-:Y:S06]  /*1fa0*/  @!P1 BRA `(.L_x_22) ;  /* 0xfffffffc00509947 */ /* 0x000fec000383ffff */
[----:B0-----:R-:W2:Y:S02]  /*1fb0*/  ATOMG.E.OR.STRONG.GPU PT, R3, desc[UR12][R12.64], RZ ;  /* 0x800000ff0c0379a8 */ /* 0x001ea4000b1ef10c */
[----:B--2---:R-:W-:-:S13]  /*1fc0*/  ISETP.GT.AND P0, PT, R3, UR6, PT ;  /* 0x0000000603007c0c */ /* 0x004fda000bf04270 */
[----:B------:R-:W-:Y:S05]  /*1fd0*/  @P0 EXIT ;  /* 0x000000000000094d */ /* 0x000fea0003800000 */
[----:B------:R-:W2:Y:S02]  /*1fe0*/  ATOMG.E.OR.STRONG.GPU PT, R3, desc[UR12][R12.64], RZ ;  /* 0x800000ff0c0379a8 */ /* 0x000ea4000b1ef10c */
[----:B--2---:R-:W-:-:S13]  /*1ff0*/  ISETP.GT.AND P0, PT, R3, UR6, PT ;  /* 0x0000000603007c0c */ /* 0x004fda000bf04270 */
[----:B------:R-:W-:Y:S05]  /*2000*/  @P0 EXIT ;  /* 0x000000000000094d */ /* 0x000fea0003800000 */
[----:B------:R-:W-:-:S13]  /*2010*/  ISETP.NE.AND P0, PT, R25, R10, PT ;  /* 0x0000000a1900720c */ /* 0x000fda0003f05270 */
[----:B------:R-:W-:Y:S05]  /*2020*/  @P0 BREAK.RELIABLE B1 ;  /* 0x0000000000010942 */ /* 0x000fea0003800100 */
[----:B------:R-:W-:Y:S05]  /*2030*/  @P0 BRA `(.L_x_10) ;  /* 0x0000001c00600947 */ /* 0x000fea0003800000 */
.L_x_20:
[----:B------:R-:W-:Y:S05]  /*2040*/  BSYNC.RELIABLE B1 ;  /* 0x0000000000017941 */ /* 0x000fea0003800100 */
.L_x_18:
[----:B------:R-:W-:Y:S01]  /*2050*/  UISETP.GE.U32.AND UP0, UPT, UR7, 0x10, UPT ;  /* 0x000000100700788c */ /* 0x000fe2000bf06070 */
[----:B------:R-:W-:-:S08]  /*2060*/  IMAD.MOV.U32 R3, RZ, RZ, RZ ;  /* 0x000000ffff037224 */ /* 0x000fd000078e00ff */
[----:B------:R-:W-:Y:S05]  /*2070*/  BRA.U !UP0, `(.L_x_23) ;  /* 0x0000000108447547 */ /* 0x000fea000b800000 */
[----:B------:R-:W-:Y:S01]  /*2080*/  BSSY.RECONVERGENT B1, `(.L_x_24) ;  /* 0x000000f000017945 */ /* 0x000fe20003800200 */
[----:B------:R-:W-:-:S07]  /*2090*/  IMAD.MOV.U32 R3, RZ, RZ, RZ ;  /* 0x000000ffff037224 */ /* 0x000fce00078e00ff */
.L_x_25:
[C---:B-1----:R-:W-:Y:S01]  /*20a0*/  IADD3 R16, P0, PT, R3.reuse, R8, RZ ;  /* 0x0000000803107210 */ /* 0x042fe20007f1e0ff */
[----:B------:R-:W-:-:S04]  /*20b0*/  VIADD R3, R3, 0x8 ;  /* 0x0000000803037836 */ /* 0x000fc80000000000 */
[----:B------:R-:W-:Y:S01]  /*20c0*/  IMAD.X R17, RZ, RZ, R9, P0 ;  /* 0x000000ffff117224 */ /* 0x000fe200000e0609 */
[----:B------:R-:W-:-:S04]  /*20d0*/  ISETP.NE.AND P0, PT, R3, UR11, PT ;  /* 0x0000000b03007c0c */ /* 0x000fc8000bf05270 */
[----:B------:R1:W-:Y:S04]  /*20e0*/  STG.E.U8 desc[UR12][R16.64], RZ ;  /* 0x000000ff10007986 */ /* 0x0003e8000c10110c */
        /* <DEDUP_REMOVED lines=9> */
.L_x_24:
[----:B------:R-:W-:-:S07]  /*2180*/  IMAD.U32 R3, RZ, RZ, UR11 ;  /* 0x0000000bff037e24 */ /* 0x000fce000f8e00ff */
.L_x_23:
[----:B------:R-:W-:-:S09]  /*2190*/  ULOP3.LUT UP0, URZ, UR8, 0x7, URZ, 0xc0, !UPT ;  /* 0x0000000708ff7892 */ /* 0x000fd2000f80c0ff */
[----:B------:R-:W-:Y:S05]  /*21a0*/  BRA.U !UP0, `(.L_x_26) ;  /* 0x00000001085c7547 */ /* 0x000fea000b800000 */
[----:B------:R-:W-:Y:S02]  /*21b0*/  UISETP.GE.U32.AND UP1, UPT, UR4, 0x3, UPT ;  /* 0x000000030400788c */ /* 0x000fe4000bf26070 */
[----:B------:R-:W-:-:S07]  /*21c0*/  UISETP.NE.AND UP0, UPT, UR9, URZ, UPT ;  /* 0x000000ff0900728c */ /* 0x000fce000bf05270 */
        /* <DEDUP_REMOVED lines=8> */
.L_x_27:
[----:B------:R-:W-:Y:S05]  /*2250*/  BRA.U !UP0, `(.L_x_26) ;  /* 0x0000000108307547 */ /* 0x000fea000b800000 */
[----:B------:R-:W-:Y:S02]  /*2260*/  UISETP.NE.AND UP0, UPT, UR9, 0x4, UPT ;  /* 0x000000040900788c */ /* 0x000fe4000bf05270 */
[----:B------:R-:W-:-:S04]  /*2270*/  ULOP3.LUT UP1, URZ, UR7, 0x4, URZ, 0xc0, !UPT ;  /* 0x0000000407ff7892 */ /* 0x000fc8000f82c0ff */
[----:B------:R-:W-:Y:S02]  /*2280*/  PLOP3.LUT P2, PT, PT, PT, UP0, 0x80, 0x8 ;  /* 0x000000000008781c */ /* 0x000fe40003f4f008 */
[----:B------:R-:W-:-:S11]  /*2290*/  PLOP3.LUT P3, PT, PT, PT, UP1, 0x80, 0x8 ;  /* 0x000000000008781c */ /* 0x000fd60003f6f018 */
[C---:B---3--:R-:W-:Y:S01]  /*22a0*/  @P2 IADD3 R18, P1, PT, R3.reuse, R8, RZ ;  /* 0x0000000803122210 */ /* 0x048fe20007f3e0ff */
[----:B------:R-:W-:-:S04]  /*22b0*/  @P2 VIADD R3, R3, 0x2 ;  /* 0x0000000203032836 */ /* 0x000fc80000000000 */
[----:B------:R-:W-:Y:S01]  /*22c0*/  @P2 IMAD.X R19, RZ, RZ, R9, P1 ;  /* 0x000000ffff132224 */ /* 0x000fe200008e0609 */
[----:B-12---:R-:W-:-:S04]  /*22d0*/  @P3 IADD3 R16, P0, PT, R3, R8, RZ ;  /* 0x0000000803103210 */ /* 0x006fc80007f1e0ff */
[----:B------:R4:W-:Y:S01]  /*22e0*/  @P2 STG.E.U8 desc[UR12][R18.64], RZ ;  /* 0x000000ff12002986 */ /* 0x0009e2000c10110c */
[----:B------:R-:W-:-:S03]  /*22f0*/  @P3 IMAD.X R17, RZ, RZ, R9, P0 ;  /* 0x000000ffff113224 */ /* 0x000fc600000e0609 */
[----:B------:R4:W-:Y:S04]  /*2300*/  @P2 STG.E.U8 desc[UR12][R18.64+0x1], RZ ;  /* 0x000001ff12002986 */ /* 0x0009e8000c10110c */
[----:B------:R4:W-:Y:S02]  /*2310*/  @P3 STG.E.U8 desc[UR12][R16.64], RZ ;  /* 0x000000ff10003986 */ /* 0x0009e4000c10110c */
.L_x_26:
[----:B------:R-:W-:Y:S01]  /*2320*/  IMAD.IADD R5, R0, 0x1, R5 ;  /* 0x0000000100057824 */ /* 0x000fe200078e0205 */
[----:B-12-4-:R-:W-:-:S06]  /*2330*/  CS2R R16, SR_CLOCKLO ;  /* 0x0000000000107805 */ /* 0x016fcc0000015000 */
[----:B------:R-:W-:Y:S01]  /*2340*/  IADD3 R16, P0, PT, -R14, R16, RZ ;  /* 0x000000100e107210 */ /* 0x000fe20007f1e1ff */
[----:B------:R-:W-:-:S04]  /*2350*/  IMAD.MOV.U32 R3, RZ, RZ, 0x358637bd ;  /* 0x358637bdff037424 */ /* 0x000fc800078e00ff */
[----:B------:R-:W-:Y:S02]  /*2360*/  IMAD.X R17, R17, 0x1, ~R15, P0 ;  /* 0x0000000111117824 */ /* 0x000fe400000e0e0f */
[----:B---3--:R-:W-:Y:S02]  /*2370*/  FFMA R18, R3, -R6, 1 ;  /* 0x3f80000003127423 */ /* 0x008fe40000000806 */
        /* <DEDUP_REMOVED lines=10> */
.L_x_28:
[----:B------:R-:W-:-:S13]  /*2420*/  FSETP.GEU.AND P0, PT, R18, R7, PT ;  /* 0x000000071200720b */ /* 0x000fda0003f0e000 */
[----:B------:R-:W-:Y:S05]  /*2430*/  @!P0 BRA `(.L_x_29) ;  /* 0xfffffff0008c8947 */ /* 0x000fea000383ffff */
[----:B------:R-:W-:Y:S05]  /*2440*/  EXIT ;  /* 0x000000000000794d */ /* 0x000fea0003800000 */
.L_x_2:
[----:B------:R-:W-:Y:S05]  /*2450*/  @P1 BRA `(.L_x_30) ;  /* 0x0000000c008c1947 */ /* 0x000fea0003800000 */
[----:B------:R-:W-:Y:S02]  /*2460*/  ULOP3.LUT UR4, UR4, 0x7, URZ, 0xc0, !UPT ;  /* 0x0000000704047892 */ /* 0x000fe4000f8ec0ff */
[----:B------:R-:W-:Y:S02]  /*2470*/  ULOP3.LUT UR9, UR8, 0x7ffffff8, URZ, 0xc0, !UPT ;  /* 0x7ffffff808097892 */ /* 0x000fe4000f8ec0ff */
[----:B------:R-:W-:Y:S02]  /*2480*/  ULOP3.LUT UR4, UR4, 0x4, URZ, 0x3c, !UPT ;  /* 0x0000000404047892 */ /* 0x000fe4000f8e3cff */
[----:B------:R-:W-:Y:S02]  /*2490*/  ULOP3.LUT UR11, UR7, 0xc, URZ, 0xc0, !UPT ;  /* 0x0000000c070b7892 */ /* 0x000fe4000f8ec0ff */
[----:B------:R-:W-:-:S12]  /*24a0*/  UIADD3 UR4, UPT, UPT, UR4, -0x1, URZ ;  /* 0xffffffff04047890 */ /* 0x000fd8000fffe0ff */
.L_x_42:
        /* <DEDUP_REMOVED lines=13> */
.L_x_34:
        /* <DEDUP_REMOVED lines=84> */
.L_x_32:
[----:B------:R-:W1:Y:S02]  /*2ac0*/  LDC.64 R16, c[0x4][RZ] ;  /* 0x01000000ff107b82 */ /* 0x000e640000000a00 */
[----:B-1----:R-:W3:Y:S02]  /*2ad0*/  ATOMG.E.OR.STRONG.GPU PT, R2, desc[UR12][R16.64], RZ ;  /* 0x800000ff100279a8 */ /* 0x002ee4000b1ef10c */
[----:B---3--:R-:W-:-:S13]  /*2ae0*/  ISETP.GT.AND P0, PT, R2, UR6, PT ;  /* 0x0000000602007c0c */ /* 0x008fda000bf04270 */
[----:B------:R-:W-:Y:S05]  /*2af0*/  @P0 EXIT ;  /* 0x000000000000094d */ /* 0x000fea0003800000 */
[----:B------:R-:W3:Y:S02]  /*2b00*/  ATOMG.E.OR.STRONG.GPU PT, R16, desc[UR12][R16.64], RZ ;  /* 0x800000ff101079a8 */ /* 0x000ee4000b1ef10c */
[----:B---3--:R-:W-:-:S13]  /*2b10*/  ISETP.GT.AND P0, PT, R16, UR6, PT ;  /* 0x0000000610007c0c */ /* 0x008fda000bf04270 */
[----:B------:R-:W-:Y:S05]  /*2b20*/  @P0 EXIT ;  /* 0x000000000000094d */ /* 0x000fea0003800000 */
[----:B------:R-:W1:Y:S01]  /*2b30*/  LDC.64 R16, c[0x0][0x398] ;  /* 0x0000e600ff107b82 */ /* 0x000e620000000a00 */
[----:B------:R-:W-:Y:S01]  /*2b40*/  LOP3.LUT R2, R5, R4, RZ, 0x3c, !PT ;  /* 0x0000000405027212 */ /* 0x000fe200078e3cff */
[----:B------:R-:W-:-:S07]  /*2b50*/  IMAD.MOV.U32 R22, RZ, RZ, R11 ;  /* 0x000000ffff167224 */ /* 0x000fce00078e000b */
.L_x_35:
        /* <DEDUP_REMOVED lines=36> */
[----:B------:R-:W-:-:S02]  /*2da0*/  ISETP.GE.U32.AND P1, PT, R22, R3, PT ;  /* 0x000000031600720c */ /* 0x000fc40003f26070 */
[----:B------:R-:W-:-:S04]  /*2db0*/  SHF.L.U32 R20, R27, R20, RZ ;  /* 0x000000141b147219 */ /* 0x000fc800000006ff */
[----:B------:R-:W-:Y:S01]  /*2dc0*/  LOP3.LUT R23, R23, R20, RZ, 0xfc, !PT ;  /* 0x0000001417177212 */ /* 0x000fe200078efcff */
[----:B------:R-:W-:Y:S02]  /*2dd0*/  VIADD R20, R25, 0x1 ;  /* 0x0000000119147836 */ /* 0x000fe40000000000 */
[----:B------:R-:W-:Y:S02]  /*2de0*/  @P0 IMAD.MOV R20, RZ, RZ, R25 ;  /* 0x000000ffff140224 */ /* 0x000fe400078e0219 */
[----:B------:R3:W-:Y:S02]  /*2df0*/  STG.E.U8 desc[UR12][R18.64], R23 ;  /* 0x0000001712007986 */ /* 0x0007e4000c10110c */
[----:B------:R-:W-:Y:S01]  /*2e00*/  IMAD.MOV.U32 R25, RZ, RZ, R20 ;  /* 0x000000ffff197224 */ /* 0x000fe200078e0014 */
[----:B------:R-:W-:Y:S06]  /*2e10*/  @!P1 BRA `(.L_x_35) ;  /* 0xfffffffc00509947 */ /* 0x000fec000383ffff */
[----:B0-----:R-:W2:Y:S02]  /*2e20*/  ATOMG.E.OR.STRONG.GPU PT, R2, desc[UR12][R12.64], RZ ;  /* 0x800000ff0c0279a8 */ /* 0x001ea4000b1ef10c */
[----:B--2---:R-:W-:-:S13]  /*2e30*/  ISETP.GT.AND P0, PT, R2, UR6, PT ;  /* 0x0000000602007c0c */ /* 0x004fda000bf04270 */
[----:B------:R-:W-:Y:S05]  /*2e40*/  @P0 EXIT ;  /* 0x000000000000094d */ /* 0x000fea0003800000 */
[----:B------:R-:W-:-:S13]  /*2e50*/  ISETP.NE.AND P0, PT, R25, R10, PT ;  /* 0x0000000a1900720c */ /* 0x000fda0003f05270 */
[----:B------:R-:W-:Y:S05]  /*2e60*/  @P0 BREAK.RELIABLE B1 ;  /* 0x0000000000010942 */ /* 0x000fea0003800100 */
[----:B------:R-:W-:Y:S05]  /*2e70*/  @P0 BRA `(.L_x_10) ;  /* 0x0000000c00d00947 */ /* 0x000fea0003800000 */
.L_x_33:
[----:B------:R-:W-:Y:S05]  /*2e80*/  BSYNC.RELIABLE B1 ;  /* 0x0000000000017941 */ /* 0x000fea0003800100 */
.L_x_31:
[----:B------:R-:W-:Y:S01]  /*2e90*/  UISETP.GE.U32.AND UP0, UPT, UR7, 0x10, UPT ;  /* 0x000000100700788c */ /* 0x000fe2000bf06070 */
[----:B---3--:R-:W-:-:S08]  /*2ea0*/  IMAD.MOV.U32 R19, RZ, RZ, RZ ;  /* 0x000000ffff137224 */ /* 0x008fd000078e00ff */
[----:B------:R-:W-:Y:S05]  /*2eb0*/  BRA.U !UP0, `(.L_x_36) ;  /* 0x0000000108447547 */ /* 0x000fea000b800000 */
[----:B------:R-:W-:Y:S01]  /*2ec0*/  BSSY.RECONVERGENT B1, `(.L_x_37) ;  /* 0x000000f000017945 */ /* 0x000fe20003800200 */
[----:B------:R-:W-:-:S07]  /*2ed0*/  IMAD.MOV.U32 R19, RZ, RZ, RZ ;  /* 0x000000ffff137224 */ /* 0x000fce00078e00ff */
.L_x_38:
        /* <DEDUP_REMOVED lines=14> */
.L_x_37:
[----:B------:R-:W-:-:S07]  /*2fc0*/  IMAD.U32 R19, RZ, RZ, UR9 ;  /* 0x00000009ff137e24 */ /* 0x000fce000f8e00ff */
.L_x_36:
        /* <DEDUP_REMOVED lines=12> */
.L_x_40:
[----:B------:R-:W-:Y:S05]  /*3090*/  BRA.U !UP1, `(.L_x_39) ;  /* 0x0000000109307547 */ /* 0x000fea000b800000 */
[----:B------:R-:W-:Y:S02]  /*30a0*/  UISETP.NE.AND UP0, UPT, UR11, 0x4, UPT ;  /* 0x000000040b00788c */ /* 0x000fe4000bf05270 */
[----:B------:R-:W-:-:S04]  /*30b0*/  ULOP3.LUT UP1, URZ, UR7, 0x4, URZ, 0xc0, !UPT ;  /* 0x0000000407ff7892 */ /* 0x000fc8000f82c0ff */
[----:B------:R-:W-:Y:S02]  /*30c0*/  PLOP3.LUT P2, PT, PT, PT, UP0, 0x80, 0x8 ;  /* 0x000000000008781c */ /* 0x000fe40003f4f008 */
[----:B------:R-:W-:-:S11]  /*30d0*/  PLOP3.LUT P3, PT, PT, PT, UP1, 0x80, 0x8 ;  /* 0x000000000008781c */ /* 0x000fd60003f6f018 */
[C---:B------:R-:W-:Y:S01]  /*30e0*/  @P2 IADD3 R18, P1, PT, R19.reuse, R8, RZ ;  /* 0x0000000813122210 */ /* 0x040fe20007f3e0ff */
[----:B------:R-:W-:-:S05]  /*30f0*/  @P2 VIADD R19, R19, 0x2 ;  /* 0x0000000213132836 */ /* 0x000fca0000000000 */
[----:B-12---:R-:W-:Y:S01]  /*3100*/  @P3 IADD3 R16, P0, PT, R19, R8, RZ ;  /* 0x0000000813103210 */ /* 0x006fe20007f1e0ff */
[----:B------:R-:W-:-:S04]  /*3110*/  @P2 IMAD.X R19, RZ, RZ, R9, P1 ;  /* 0x000000ffff132224 */ /* 0x000fc800008e0609 */
[----:B------:R-:W-:Y:S01]  /*3120*/  @P3 IMAD.X R17, RZ, RZ, R9, P0 ;  /* 0x000000ffff113224 */ /* 0x000fe200000e0609 */
[----:B------:R3:W-:Y:S04]  /*3130*/  @P2 STG.E.U8 desc[UR12][R18.64], RZ ;  /* 0x000000ff12002986 */ /* 0x0007e8000c10110c */
[----:B------:R3:W-:Y:S04]  /*3140*/  @P2 STG.E.U8 desc[UR12][R18.64+0x1], RZ ;  /* 0x000001ff12002986 */ /* 0x0007e8000c10110c */
[----:B------:R3:W-:Y:S02]  /*3150*/  @P3 STG.E.U8 desc[UR12][R16.64], RZ ;  /* 0x000000ff10003986 */ /* 0x0007e4000c10110c */
.L_x_39:
        /* <DEDUP_REMOVED lines=16> */
.L_x_41:
[----:B------:R-:W-:-:S13]  /*3260*/  FSETP.GEU.AND P0, PT, R2, R7, PT ;  /* 0x000000070200720b */ /* 0x000fda0003f0e000 */
[----:B------:R-:W-:Y:S05]  /*3270*/  @!P0 BRA `(.L_x_42) ;  /* 0xfffffff0008c8947 */ /* 0x000fea000383ffff */
[----:B------:R-:W-:Y:S05]  /*3280*/  EXIT ;  /* 0x000000000000794d */ /* 0x000fea0003800000 */
.L_x_30:
[----:B------:R-:W-:Y:S02]  /*3290*/  ULOP3.LUT UR4, UR4, 0x7, URZ, 0xc0, !UPT ;  /* 0x0000000704047892 */ /* 0x000fe4000f8ec0ff */
[----:B------:R-:W-:Y:S02]  /*32a0*/  ULOP3.LUT UR9, UR8, 0x7ffffff8, URZ, 0xc0, !UPT ;  /* 0x7ffffff808097892 */ /* 0x000fe4000f8ec0ff */
[----:B------:R-:W-:Y:S02]  /*32b0*/  ULOP3.LUT UR4, UR4, 0x4, URZ, 0x3c, !UPT ;  /* 0x0000000404047892 */ /* 0x000fe4000f8e3cff */
[----:B------:R-:W-:Y:S02]  /*32c0*/  ULOP3.LUT UR11, UR7, 0xc, URZ, 0xc0, !UPT ;  /* 0x0000000c070b7892 */ /* 0x000fe4000f8ec0ff */
[----:B------:R-:W-:-:S12]  /*32d0*/  UIADD3 UR4, UPT, UPT, UR4, -0x1, URZ ;  /* 0xffffffff04047890 */ /* 0x000fd8000fffe0ff */
.L_x_53:
        /* <DEDUP_REMOVED lines=12> */
[----:B------:R-:W-:-:S04]  /*33a0*/  IMAD.MOV.U32 R23, RZ, RZ, RZ ;  /* 0x000000ffff177224 */ /* 0x000fc800078e00ff */
[----:B------:R-:W2:Y:S03]  /*33b0*/  LDC.64 R18, c[0x0][0x398] ;  /* 0x0000e600ff127b82 */ /* 0x000ea60000000a00 */
.L_x_46:
[----:B-1-3--:R-:W-:-:S06]  /*33c0*/  IMAD.WIDE.U32 R2, R25, 0x4, R16 ;  /* 0x0000000419027825 */ /* 0x00afcc00078e0010 */
        /* <DEDUP_REMOVED lines=22> */
[----:B------:R-:W3:Y:S01]  /*3530*/  LDG.E.U8 R26, desc[UR12][R2.64] ;  /* 0x0000000c021a7981 */ /* 0x000ee2000c1e1100 */
[----:B------:R-:W-:-:S04]  /*3540*/  SHF.R.U64 R20, R20, 0x1f, R21 ;  /* 0x0000001f14147819 */ /* 0x000fc80000001215 */
[----:B------:R-:W-:-:S04]  /*3550*/  LOP3.LUT R21, R20, 0x6, RZ, 0xc0, !PT ;  /* 0x0000000614157812 */ /* 0x000fc800078ec0ff */
[----:B---3--:R-:W-:-:S04]  /*3560*/  SHF.R.U32.HI R24, RZ, R21, R26 ;  /* 0x00000015ff187219 */ /* 0x008fc8000001161a */
        /* <DEDUP_REMOVED lines=8> */
[----:B------:R-:W-:Y:S01]  /*35f0*/  LOP3.LUT R27, R26, R21, RZ, 0xfc, !PT ;  /* 0x000000151a1b7212 */ /* 0x000fe200078efcff */
[----:B--2---:R-:W-:-:S04]  /*3600*/  IMAD.WIDE.U32 R20, R25, 0x4, R18 ;  /* 0x0000000419147825 */ /* 0x004fc800078e0012 */
[----:B------:R1:W-:Y:S04]  /*3610*/  STG.E.U8 desc[UR12][R2.64], R27 ;  /* 0x0000001b02007986 */ /* 0x0003e8000c10110c */
        /* <DEDUP_REMOVED lines=10> */
[----:B-1----:R-:W-:-:S05]  /*36c0*/  IMAD.SHL.U32 R3, R26, 0x800, RZ ;  /* 0x000008001a037824 */ /* 0x002fca00078e00ff */
        /* <DEDUP_REMOVED lines=12> */
[----:B------:R-:W-:Y:S01]  /*3790*/  SHF.R.U64 R20, R20, 0x1f, R21 ;  /* 0x0000001f14147819 */ /* 0x000fe20000001215 */
[----:B------:R-:W-:Y:S01]  /*37a0*/  VIADD R21, R23, 0x1 ;  /* 0x0000000117157836 */ /* 0x000fe20000000000 */
[----:B------:R-:W-:Y:S02]  /*37b0*/  ISETP.NE.AND P0, PT, R24, RZ, PT ;  /* 0x000000ff1800720c */ /* 0x000fe40003f05270 */
[----:B------:R-:W-:-:S11]  /*37c0*/  LOP3.LUT R27, R20, 0x6, RZ, 0xc0, !PT ;  /* 0x00000006141b7812 */ /* 0x000fd600078ec0ff */
        /* <DEDUP_REMOVED lines=18> */
.L_x_44:
[----:B0--3--:R-:W2:Y:S02]  /*38f0*/  ATOMG.E.OR.STRONG.GPU PT, R2, desc[UR12][R12.64], RZ ;  /* 0x800000ff0c0279a8 */ /* 0x009ea4000b1ef10c */
[----:B--2---:R-:W-:-:S13]  /*3900*/  ISETP.GT.AND P0, PT, R2, UR6, PT ;  /* 0x0000000602007c0c */ /* 0x004fda000bf04270 */
[----:B------:R-:W-:Y:S05]  /*3910*/  @P0 EXIT ;  /* 0x000000000000094d */ /* 0x000fea0003800000 */
[----:B------:R-:W2:Y:S02]  /*3920*/  ATOMG.E.OR.STRONG.GPU PT, R2, desc[UR12][R12.64], RZ ;  /* 0x800000ff0c0279a8 */ /* 0x000ea4000b1ef10c */
        /* <DEDUP_REMOVED lines=8> */
.L_x_45:
[----:B------:R-:W-:Y:S05]  /*39b0*/  BSYNC.RELIABLE B1 ;  /* 0x0000000000017941 */ /* 0x000fea0003800100 */
.L_x_43:
[----:B------:R-:W-:Y:S01]  /*39c0*/  UISETP.GE.U32.AND UP0, UPT, UR7, 0x10, UPT ;  /* 0x000000100700788c */ /* 0x000fe2000bf06070 */
[----:B------:R-:W-:-:S08]  /*39d0*/  IMAD.MOV.U32 R17, RZ, RZ, RZ ;  /* 0x000000ffff117224 */ /* 0x000fd000078e00ff */
[----:B------:R-:W-:Y:S05]  /*39e0*/  BRA.U !UP0, `(.L_x_47) ;  /* 0x0000000108447547 */ /* 0x000fea000b800000 */
[----:B------:R-:W-:Y:S01]  /*39f0*/  BSSY.RECONVERGENT B1, `(.L_x_48) ;  /* 0x000000f000017945 */ /* 0x000fe20003800200 */
[----:B------:R-:W-:-:S07]  /*3a00*/  IMAD.MOV.U32 R17, RZ, RZ, RZ ;  /* 0x000000ffff117224 */ /* 0x000fce00078e00ff */
.L_x_49:
        /* <DEDUP_REMOVED lines=14> */
.L_x_48:
[----:B------:R-:W-:-:S07]  /*3af0*/  IMAD.U32 R17, RZ, RZ, UR9 ;  /* 0x00000009ff117e24 */ /* 0x000fce000f8e00ff */
.L_x_47:
        /* <DEDUP_REMOVED lines=12> */
.L_x_51:
[----:B------:R-:W-:Y:S05]  /*3bc0*/  BRA.U !UP1, `(.L_x_50) ;  /* 0x0000000109307547 */ /* 0x000fea000b800000 */
[----:B------:R-:W-:Y:S02]  /*3bd0*/  UISETP.NE.AND UP0, UPT, UR11, 0x4, UPT ;  /* 0x000000040b00788c */ /* 0x000fe4000bf05270 */
[----:B------:R-:W-:-:S04]  /*3be0*/  ULOP3.LUT UP1, URZ, UR7, 0x4, URZ, 0xc0, !UPT ;  /* 0x0000000407ff7892 */ /* 0x000fc8000f82c0ff */
[----:B------:R-:W-:Y:S02]  /*3bf0*/  PLOP3.LUT P2, PT, PT, PT, UP0, 0x80, 0x8 ;  /* 0x000000000008781c */ /* 0x000fe40003f4f008 */
[----:B------:R-:W-:-:S11]  /*3c00*/  PLOP3.LUT P3, PT, PT, PT, UP1, 0x80, 0x8 ;  /* 0x000000000008781c */ /* 0x000fd60003f6f018 */
[C---:B------:R-:W-:Y:S01]  /*3c10*/  @P2 IADD3 R16, P1, PT, R17.reuse, R8, RZ ;  /* 0x0000000811102210 */ /* 0x040fe20007f3e0ff */
[----:B------:R-:W-:-:S05]  /*3c20*/  @P2 VIADD R17, R17, 0x2 ;  /* 0x0000000211112836 */ /* 0x000fca0000000000 */
[----:B-1-3--:R-:W-:Y:S01]  /*3c30*/  @P3 IADD3 R2, P0, PT, R17, R8, RZ ;  /* 0x0000000811023210 */ /* 0x00afe20007f1e0ff */
[----:B------:R-:W-:-:S04]  /*3c40*/  @P2 IMAD.X R17, RZ, RZ, R9, P1 ;  /* 0x000000ffff112224 */ /* 0x000fc800008e0609 */
[----:B------:R-:W-:Y:S01]  /*3c50*/  @P3 IMAD.X R3, RZ, RZ, R9, P0 ;  /* 0x000000ffff033224 */ /* 0x000fe200000e0609 */
[----:B------:R4:W-:Y:S04]  /*3c60*/  @P2 STG.E.U8 desc[UR12][R16.64], RZ ;  /* 0x000000ff10002986 */ /* 0x0009e8000c10110c */
[----:B------:R4:W-:Y:S04]  /*3c70*/  @P2 STG.E.U8 desc[UR12][R16.64+0x1], RZ ;  /* 0x000001ff10002986 */ /* 0x0009e8000c10110c */
[----:B------:R4:W-:Y:S02]  /*3c80*/  @P3 STG.E.U8 desc[UR12][R2.64], RZ ;  /* 0x000000ff02003986 */ /* 0x0009e4000c10110c */
.L_x_50:
[----:B------:R-:W-:Y:S01]  /*3c90*/  IMAD.IADD R5, R0, 0x1, R5 ;  /* 0x0000000100057824 */ /* 0x000fe200078e0205 */
[----:B-1-34-:R-:W-:-:S06]  /*3ca0*/  CS2R R2, SR_CLOCKLO ;  /* 0x0000000000027805 */ /* 0x01afcc0000015000 */
[----:B------:R-:W-:-:S05]  /*3cb0*/  IADD3 R16, P0, PT, -R14, R2, RZ ;  /* 0x000000020e107210 */ /* 0x000fca0007f1e1ff */
[----:B------:R-:W-:Y:S02]  /*3cc0*/  IMAD.X R17, R3, 0x1, ~R15, P0 ;  /* 0x0000000103117824 */ /* 0x000fe400000e0e0f */
[----:B------:R-:W-:Y:S02]  /*3cd0*/  IMAD.MOV.U32 R3, RZ, RZ, 0x358637bd ;  /* 0x358637bdff037424 */ /* 0x000fe400078e00ff */
[----:B------:R-:W1:Y:S02]  /*3ce0*/  I2F.S64 R16, R16 ;  /* 0x0000001000107312 */ /* 0x000e640000301400 */
[----:B------:R-:W-:-:S04]  /*3cf0*/  FFMA R2, R3, -R6, 1 ;  /* 0x3f80000003027423 */ /* 0x000fc80000000806 */
[----:B------:R-:W-:Y:S02]  /*3d00*/  FFMA R2, R2, R3, 9.9999999747524270788e-07 ;  /* 0x358637bd02027423 */ /* 0x000fe40000000003 */
[----:B-1----:R-:W1:Y:S02]  /*3d10*/  FCHK P0, R16, 1000000 ;  /* 0x4974240010007902 */ /* 0x002e640000000000 */
[----:B------:R-:W-:-:S04]  /*3d20*/  FFMA R3, R2, R16, RZ ;  /* 0x0000001002037223 */ /* 0x000fc800000000ff */
[----:B--2---:R-:W-:-:S04]  /*3d30*/  FFMA R18, R3, -1000000, R16 ;  /* 0xc974240003127823 */ /* 0x004fc80000000010 */
[----:B------:R-:W-:Y:S01]  /*3d40*/  FFMA R2, R2, R18, R3 ;  /* 0x0000001202027223 */ /* 0x000fe20000000003 */
[----:B-1----:R-:W-:Y:S06]  /*3d50*/  @!P0 BRA `(.L_x_52) ;  /* 0x00000000000c8947 */ /* 0x002fec0003800000 */
[----:B------:R-:W-:-:S07]  /*3d60*/  MOV R18, 0x3d80 ;  /* 0x00003d8000127802 */ /* 0x000fce0000000f00 */
[----:B0-----:R-:W-:Y:S05]  /*3d70*/  CALL.REL.NOINC `($__internal_0_$__cuda_sm3x_div_rn_noftz_f32_slowpath) ;  /* 0x0000000000447944 */ /* 0x001fea0003c00000 */
[----:B------:R-:W-:-:S07]  /*3d80*/  IMAD.MOV.U32 R2, RZ, RZ, R19 ;  /* 0x000000ffff027224 */ /* 0x000fce00078e0013 */
.L_x_52:
[----:B------:R-:W-:-:S13]  /*3d90*/  FSETP.GEU.AND P0, PT, R2, R7, PT ;  /* 0x000000070200720b */ /* 0x000fda0003f0e000 */
[----:B------:R-:W-:Y:S05]  /*3da0*/  @!P0 BRA `(.L_x_53) ;  /* 0xfffffff4004c8947 */ /* 0x000fea000383ffff */
[----:B------:R-:W-:Y:S05]  /*3db0*/  EXIT ;  /* 0x000000000000794d */ /* 0x000fea0003800000 */
.L_x_10:
[----:B------:R-:W-:Y:S05]  /*3dc0*/  BSYNC.RECONVERGENT B0 ;  /* 0x0000000000007941 */ /* 0x000fea0003800200 */
.L_x_1:
[----:B------:R-:W2:Y:S02]  /*3dd0*/  ATOMG.E.OR.STRONG.GPU PT, R0, desc[UR12][R12.64], RZ ;  /* 0x800000ff0c0079a8 */ /* 0x000ea4000b1ef10c */
[----:B--2---:R-:W-:-:S13]  /*3de0*/  ISETP.GT.AND P0, PT, R0, UR6, PT ;  /* 0x0000000600007c0c */ /* 0x004fda000bf04270 */
[----:B------:R-:W-:Y:S05]  /*3df0*/  @P0 EXIT ;  /* 0x000000000000094d */ /* 0x000fea0003800000 */
[----:B------:R-:W0:Y:S01]  /*3e00*/  LDC.64 R2, c[0x0][0x3a0] ;  /* 0x0000e800ff027b82 */ /* 0x000e220000000a00 */
[----:B------:R-:W-:Y:S01]  /*3e10*/  UIADD3 UR10, UPT, UPT, UR6, 0x1, URZ ;  /* 0x00000001060a7890 */ /* 0x000fe2000fffe0ff */
[----:B------:R-:W-:Y:S01]  /*3e20*/  LOP3.LUT R5, R5, R4, RZ, 0x3c, !PT ;  /* 0x0000000405057212 */ /* 0x000fe200078e3cff */
[----:B------:R-:W-:-:S04]  /*3e30*/  IMAD.U32 R9, RZ, RZ, UR5 ;  /* 0x00000005ff097e24 */ /* 0x000fc8000f8e00ff */
[----:B------:R-:W-:Y:S01]  /*3e40*/  IMAD.U32 R7, RZ, RZ, UR10 ;  /* 0x0000000aff077e24 */ /* 0x000fe2000f8e00ff */
[----:B0-----:R-:W-:Y:S04]  /*3e50*/  STG.E desc[UR12][R2.64], R5 ;  /* 0x0000000502007986 */ /* 0x001fe8000c10190c */
[----:B------:R-:W-:Y:S04]  /*3e60*/  STG.E desc[UR12][R2.64+0x4], R9 ;  /* 0x0000040902007986 */ /* 0x000fe8000c10190c */
[----:B------:R-:W-:Y:S01]  /*3e70*/  ATOMG.E.EXCH.STRONG.GPU PT, RZ, desc[UR12][R12.64], R7 ;  /* 0x800000070cff79a8 */ /* 0x000fe2000c1ef10c */
[----:B------:R-:W-:Y:S05]  /*3e80*/  EXIT ;  /* 0x000000000000794d */ /* 0x000fea0003800000 */
        .weak           $__internal_0_$__cuda_sm3x_div_rn_noftz_f32_slowpath
        .type           $__internal_0_$__cuda_sm3x_div_rn_noftz_f32_slowpath,@function
        .size           $__internal_0_$__cuda_sm3x_div_rn_noftz_f32_slowpath,(.L_x_66 - $__internal_0_$__cuda_sm3x_div_rn_noftz_f32_slowpath)
$__internal_0_$__cuda_sm3x_div_rn_noftz_f32_slowpath:
[----:B------:R-:W-:Y:S01]  /*3e90*/  SHF.R.U32.HI R19, RZ, 0x17, R6 ;  /* 0x00000017ff137819 */ /* 0x000fe20000011606 */
[----:B------:R-:W-:Y:S01]  /*3ea0*/  BSSY B1, `(.L_x_54) ;  /* 0x0000067000017945 */ /* 0x000fe20003800000 */
[----:B------:R-:W-:Y:S01]  /*3eb0*/  SHF.R.U32.HI R24, RZ, 0x17, R16 ;  /* 0x00000017ff187819 */ /* 0x000fe20000011610 */
[----:B------:R-:W-:Y:S01]  /*3ec0*/  IMAD.MOV.U32 R23, RZ, RZ, 0x49742400 ;  /* 0x49742400ff177424 */ /* 0x000fe200078e00ff */
[----:B------:R-:W-:Y:S02]  /*3ed0*/  LOP3.LUT R19, R19, 0xff, RZ, 0xc0, !PT ;  /* 0x000000ff13137812 */ /* 0x000fe400078ec0ff */
[----:B------:R-:W-:-:S03]  /*3ee0*/  LOP3.LUT R24, R24, 0xff, RZ, 0xc0, !PT ;  /* 0x000000ff18187812 */ /* 0x000fc600078ec0ff */
[----:B------:R-:W-:Y:S02]  /*3ef0*/  VIADD R17, R19, 0xffffffff ;  /* 0xffffffff13117836 */ /* 0x000fe40000000000 */
[----:B------:R-:W-:-:S03]  /*3f00*/  VIADD R22, R24, 0xffffffff ;  /* 0xffffffff18167836 */ /* 0x000fc60000000000 */
[----:B------:R-:W-:-:S04]  /*3f10*/  ISETP.GT.U32.AND P0, PT, R17, 0xfd, PT ;  /* 0x000000fd1100780c */ /* 0x000fc80003f04070 */
[----:B------:R-:W-:-:S13]  /*3f20*/  ISETP.GT.U32.OR P0, PT, R22, 0xfd, P0 ;  /* 0x000000fd1600780c */ /* 0x000fda0000704470 */
[----:B------:R-:W-:Y:S01]  /*3f30*/  @!P0 IMAD.MOV.U32 R22, RZ, RZ, RZ ;  /* 0x000000ffff168224 */ /* 0x000fe200078e00ff */
[----:B------:R-:W-:Y:S06]  /*3f40*/  @!P0 BRA `(.L_x_55) ;  /* 0x0000000000688947 */ /* 0x000fec0003800000 */
[----:B------:R-:W-:Y:S01]  /*3f50*/  IMAD.MOV.U32 R17, RZ, RZ, 0x49742400 ;  /* 0x49742400ff117424 */ /* 0x000fe200078e00ff */
[----:B------:R-:W-:-:S04]  /*3f60*/  FSETP.GTU.FTZ.AND P0, PT, |R16|, +INF , PT ;  /* 0x7f8000001000780b */ /* 0x000fc80003f1c200 */
[----:B------:R-:W-:-:S04]  /*3f70*/  FSETP.GTU.FTZ.AND P1, PT, |R17|, +INF , PT ;  /* 0x7f8000001100780b */ /* 0x000fc80003f3c200 */
[----:B------:R-:W-:-:S13]  /*3f80*/  PLOP3.LUT P0, PT, P0, P1, PT, 0xf8, 0x8f ;  /* 0x00000000008f781c */ /* 0x000fda0000703f70 */
[----:B------:R-:W-:Y:S05]  /*3f90*/  @P0 BRA `(.L_x_56) ;  /* 0x0000000400540947 */ /* 0x000fea0003800000 */
[----:B------:R-:W-:-:S13]  /*3fa0*/  LOP3.LUT P0, RZ, R23, 0x7fffffff, R16, 0xc8, !PT ;  /* 0x7fffffff17ff7812 */ /* 0x000fda000780c810 */
[----:B------:R-:W-:Y:S05]  /*3fb0*/  @!P0 BRA `(.L_x_57) ;  /* 0x0000000400448947 */ /* 0x000fea0003800000 */
[C---:B------:R-:W-:Y:S02]  /*3fc0*/  FSETP.NEU.FTZ.AND P2, PT, |R16|.reuse, +INF , PT ;  /* 0x7f8000001000780b */ /* 0x040fe40003f5d200 */
[----:B------:R-:W-:Y:S02]  /*3fd0*/  FSETP.NEU.FTZ.AND P1, PT, |R17|, +INF , PT ;  /* 0x7f8000001100780b */ /* 0x000fe40003f3d200 */
[----:B------:R-:W-:-:S11]  /*3fe0*/  FSETP.NEU.FTZ.AND P0, PT, |R16|, +INF , PT ;  /* 0x7f8000001000780b */ /* 0x000fd60003f1d200 */
[----:B------:R-:W-:Y:S05]  /*3ff0*/  @!P1 BRA !P2, `(.L_x_57) ;  /* 0x0000000400349947 */ /* 0x000fea0005000000 */
[----:B------:R-:W-:-:S04]  /*4000*/  LOP3.LUT P2, RZ, R16, 0x7fffffff, RZ, 0xc0, !PT ;  /* 0x7fffffff10ff7812 */ /* 0x000fc8000784c0ff */
[----:B------:R-:W-:-:S13]  /*4010*/  PLOP3.LUT P1, PT, P1, P2, PT, 0x2f, 0xf2 ;  /* 0x0000000000f2781c */ /* 0x000fda0000f24577 */
[----:B------:R-:W-:Y:S05]  /*4020*/  @P1 BRA `(.L_x_58) ;  /* 0x0000000400201947 */ /* 0x000fea0003800000 */
[----:B------:R-:W-:-:S04]  /*4030*/  LOP3.LUT P1, RZ, R23, 0x7fffffff, RZ, 0xc0, !PT ;  /* 0x7fffffff17ff7812 */ /* 0x000fc8000782c0ff */
[----:B------:R-:W-:-:S13]  /*4040*/  PLOP3.LUT P0, PT, P0, P1, PT, 0x2f, 0xf2 ;  /* 0x0000000000f2781c */ /* 0x000fda0000702577 */
[----:B------:R-:W-:Y:S05]  /*4050*/  @P0 BRA `(.L_x_59) ;  /* 0x0000000400080947 */ /* 0x000fea0003800000 */
[----:B------:R-:W-:-:S05]  /*4060*/  VIADD R22, R24, 0xffffffff ;  /* 0xffffffff18167836 */ /* 0x000fca0000000000 */
[----:B------:R-:W-:Y:S01]  /*4070*/  ISETP.GE.AND P0, PT, R22, RZ, PT ;  /* 0x000000ff1600720c */ /* 0x000fe20003f06270 */
[----:B------:R-:W-:-:S05]  /*4080*/  VIADD R22, R19, 0xffffffff ;  /* 0xffffffff13167836 */ /* 0x000fca0000000000 */
[----:B------:R-:W-:-:S07]  /*4090*/  ISETP.GE.AND P1, PT, R22, RZ, PT ;  /* 0x000000ff1600720c */ /* 0x000fce0003f26270 */
[----:B------:R-:W-:Y:S02]  /*40a0*/  @P0 IMAD.MOV.U32 R22, RZ, RZ, RZ ;  /* 0x000000ffff160224 */ /* 0x000fe400078e00ff */
[----:B------:R-:W-:Y:S01]  /*40b0*/  @!P0 FFMA R16, R16, 1.84467440737095516160e+19, RZ ;  /* 0x5f80000010108823 */ /* 0x000fe200000000ff */
[----:B------:R-:W-:-:S03]  /*40c0*/  @!P0 IMAD.MOV.U32 R22, RZ, RZ, -0x40 ;  /* 0xffffffc0ff168424 */ /* 0x000fc600078e00ff */
[----:B------:R-:W-:Y:S01]  /*40d0*/  @!P1 FFMA R23, R17, 1.84467440737095516160e+19, RZ ;  /* 0x5f80000011179823 */ /* 0x000fe200000000ff */
[----:B------:R-:W-:-:S07]  /*40e0*/  @!P1 VIADD R22, R22, 0x40 ;  /* 0x0000004016169836 */ /* 0x000fce0000000000 */
.L_x_55:
[----:B------:R-:W-:Y:S01]  /*40f0*/  LEA R26, R19, 0xc0800000, 0x17 ;  /* 0xc0800000131a7811 */ /* 0x000fe200078eb8ff */
[----:B------:R-:W-:Y:S01]  /*4100*/  VIADD R24, R24, 0xffffff81 ;  /* 0xffffff8118187836 */ /* 0x000fe20000000000 */
[----:B------:R-:W-:Y:S03]  /*4110*/  BSSY B2, `(.L_x_60) ;  /* 0x0000035000027945 */ /* 0x000fe60003800000 */
[----:B------:R-:W-:Y:S02]  /*4120*/  IMAD.IADD R27, R23, 0x1, -R26 ;  /* 0x00000001171b7824 */ /* 0x000fe400078e0a1a */
[----:B------:R-:W-:Y:S02]  /*4130*/  IMAD R16, R24, -0x800000, R16 ;  /* 0xff80000018107824 */ /* 0x000fe400078e0210 */
[----:B------:R-:W0:Y:S01]  /*4140*/  MUFU.RCP R26, R27 ;  /* 0x0000001b001a7308 */ /* 0x000e220000001000 */
[----:B------:R-:W-:-:S04]  /*4150*/  FADD.FTZ R17, -R27, -RZ ;  /* 0x800000ff1b117221 */ /* 0x000fc80000010100 */
[----:B0-----:R-:W-:-:S04]  /*4160*/  FFMA R23, R26, R17, 1 ;  /* 0x3f8000001a177423 */ /* 0x001fc80000000011 */
[----:B------:R-:W-:-:S04]  /*4170*/  FFMA R23, R26, R23, R26 ;  /* 0x000000171a177223 */ /* 0x000fc8000000001a */
[----:B------:R-:W-:-:S04]  /*4180*/  FFMA R26, R16, R23, RZ ;  /* 0x00000017101a7223 */ /* 0x000fc800000000ff */
[----:B------:R-:W-:-:S04]  /*4190*/  FFMA R25, R17, R26, R16 ;  /* 0x0000001a11197223 */ /* 0x000fc80000000010 */
[----:B------:R-:W-:Y:S01]  /*41a0*/  FFMA R26, R23, R25, R26 ;  /* 0x00000019171a7223 */ /* 0x000fe2000000001a */
[----:B------:R-:W-:-:S03]  /*41b0*/  IADD3 R25, PT, PT, R24, 0x7f, -R19 ;  /* 0x0000007f18197810 */ /* 0x000fc60007ffe813 */
[----:B------:R-:W-:Y:S02]  /*41c0*/  FFMA R17, R17, R26, R16 ;  /* 0x0000001a11117223 */ /* 0x000fe40000000010 */
[----:B------:R-:W-:Y:S02]  /*41d0*/  IMAD.IADD R25, R25, 0x1, R22 ;  /* 0x0000000119197824 */ /* 0x000fe400078e0216 */
[----:B------:R-:W-:-:S05]  /*41e0*/  FFMA R16, R23, R17, R26 ;  /* 0x0000001117107223 */ /* 0x000fca000000001a */
[----:B------:R-:W-:-:S04]  /*41f0*/  SHF.R.U32.HI R19, RZ, 0x17, R16 ;  /* 0x00000017ff137819 */ /* 0x000fc80000011610 */
[----:B------:R-:W-:-:S05]  /*4200*/  LOP3.LUT R22, R19, 0xff, RZ, 0xc0, !PT ;  /* 0x000000ff13167812 */ /* 0x000fca00078ec0ff */
[----:B------:R-:W-:-:S04]  /*4210*/  IMAD.IADD R19, R22, 0x1, R25 ;  /* 0x0000000116137824 */ /* 0x000fc800078e0219 */
[----:B------:R-:W-:-:S05]  /*4220*/  VIADD R22, R19, 0xffffffff ;  /* 0xffffffff13167836 */ /* 0x000fca0000000000 */
[----:B------:R-:W-:-:S13]  /*4230*/  ISETP.GE.U32.AND P0, PT, R22, 0xfe, PT ;  /* 0x000000fe1600780c */ /* 0x000fda0003f06070 */
[----:B------:R-:W-:Y:S05]  /*4240*/  @!P0 BRA `(.L_x_61) ;  /* 0x0000000000808947 */ /* 0x000fea0003800000 */
[----:B------:R-:W-:-:S13]  /*4250*/  ISETP.GT.AND P0, PT, R19, 0xfe, PT ;  /* 0x000000fe1300780c */ /* 0x000fda0003f04270 */
[----:B------:R-:W-:Y:S05]  /*4260*/  @P0 BRA `(.L_x_62) ;  /* 0x00000000006c0947 */ /* 0x000fea0003800000 */
[----:B------:R-:W-:-:S13]  /*4270*/  ISETP.GE.AND P0, PT, R19, 0x1, PT ;  /* 0x000000011300780c */ /* 0x000fda0003f06270 */
[----:B------:R-:W-:Y:S05]  /*4280*/  @P0 BRA `(.L_x_63) ;  /* 0x0000000000740947 */ /* 0x000fea0003800000 */
[----:B------:R-:W-:Y:S02]  /*4290*/  ISETP.GE.AND P0, PT, R19, -0x18, PT ;  /* 0xffffffe81300780c */ /* 0x000fe40003f06270 */
[----:B------:R-:W-:-:S11]  /*42a0*/  LOP3.LUT R16, R16, 0x80000000, RZ, 0xc0, !PT ;  /* 0x8000000010107812 */ /* 0x000fd600078ec0ff */
[----:B------:R-:W-:Y:S05]  /*42b0*/  @!P0 BRA `(.L_x_63) ;  /* 0x0000000000688947 */ /* 0x000fea0003800000 */
[CCC-:B------:R-:W-:Y:S01]  /*42c0*/  FFMA.RZ R22, R23.reuse, R17.reuse, R26.reuse ;  /* 0x0000001117167223 */ /* 0x1c0fe2000000c01a */
[CCC-:B------:R-:W-:Y:S01]  /*42d0*/  FFMA.RP R24, R23.reuse, R17.reuse, R26.reuse ;  /* 0x0000001117187223 */ /* 0x1c0fe2000000801a */
[----:B------:R-:W-:Y:S01]  /*42e0*/  FFMA.RM R17, R23, R17, R26 ;  /* 0x0000001117117223 */ /* 0x000fe2000000401a */
[C---:B------:R-:W-:Y:S01]  /*42f0*/  VIADD R23, R19.reuse, 0x20 ;  /* 0x0000002013177836 */ /* 0x040fe20000000000 */
[C---:B------:R-:W-:Y:S02]  /*4300*/  ISETP.NE.AND P2, PT, R19.reuse, RZ, PT ;  /* 0x000000ff1300720c */ /* 0x040fe40003f45270 */
[----:B------:R-:W-:Y:S02]  /*4310*/  LOP3.LUT R22, R22, 0x7fffff, RZ, 0xc0, !PT ;  /* 0x007fffff16167812 */ /* 0x000fe400078ec0ff */
[----:B------:R-:W-:Y:S01]  /*4320*/  ISETP.NE.AND P1, PT, R19, RZ, PT ;  /* 0x000000ff1300720c */ /* 0x000fe20003f25270 */
[----:B------:R-:W-:Y:S01]  /*4330*/  IMAD.MOV R19, RZ, RZ, -R19 ;  /* 0x000000ffff137224 */ /* 0x000fe200078e0a13 */
[----:B------:R-:W-:-:S02]  /*4340*/  LOP3.LUT R22, R22, 0x800000, RZ, 0xfc, !PT ;  /* 0x0080000016167812 */ /* 0x000fc400078efcff */
[----:B------:R-:W-:Y:S02]  /*4350*/  FSETP.NEU.FTZ.AND P0, PT, R24, R17, PT ;  /* 0x000000111800720b */ /* 0x000fe40003f1d000 */
[----:B------:R-:W-:Y:S02]  /*4360*/  SHF.L.U32 R23, R22, R23, RZ ;  /* 0x0000001716177219 */ /* 0x000fe400000006ff */
[----:B------:R-:W-:Y:S02]  /*4370*/  SEL R17, R19, RZ, P2 ;  /* 0x000000ff13117207 */ /* 0x000fe40001000000 */
[----:B------:R-:W-:Y:S02]  /*4380*/  ISETP.NE.AND P1, PT, R23, RZ, P1 ;  /* 0x000000ff1700720c */ /* 0x000fe40000f25270 */
[----:B------:R-:W-:Y:S02]  /*4390*/  SHF.R.U32.HI R17, RZ, R17, R22 ;  /* 0x00000011ff117219 */ /* 0x000fe40000011616 */
[----:B------:R-:W-:-:S02]  /*43a0*/  PLOP3.LUT P0, PT, P0, P1, PT, 0xf8, 0x8f ;  /* 0x00000000008f781c */ /* 0x000fc40000703f70 */
[----:B------:R-:W-:Y:S02]  /*43b0*/  SHF.R.U32.HI R22, RZ, 0x1, R17 ;  /* 0x00000001ff167819 */ /* 0x000fe40000011611 */
[----:B------:R-:W-:-:S04]  /*43c0*/  SEL R19, RZ, 0x1, !P0 ;  /* 0x00000001ff137807 */ /* 0x000fc80004000000 */
[----:B------:R-:W-:-:S04]  /*43d0*/  LOP3.LUT R24, R19, 0x1, R22, 0xf8, !PT ;  /* 0x0000000113187812 */ /* 0x000fc800078ef816 */
[----:B------:R-:W-:-:S05]  /*43e0*/  LOP3.LUT R17, R24, R17, RZ, 0xc0, !PT ;  /* 0x0000001118117212 */ /* 0x000fca00078ec0ff */
[----:B------:R-:W-:-:S05]  /*43f0*/  IMAD.IADD R17, R22, 0x1, R17 ;  /* 0x0000000116117824 */ /* 0x000fca00078e0211 */
[----:B------:R-:W-:Y:S01]  /*4400*/  LOP3.LUT R16, R17, R16, RZ, 0xfc, !PT ;  /* 0x0000001011107212 */ /* 0x000fe200078efcff */
[----:B------:R-:W-:Y:S06]  /*4410*/  BRA `(.L_x_63) ;  /* 0x0000000000107947 */ /* 0x000fec0003800000 */
.L_x_62:
[----:B------:R-:W-:-:S04]  /*4420*/  LOP3.LUT R16, R16, 0x80000000, RZ, 0xc0, !PT ;  /* 0x8000000010107812 */ /* 0x000fc800078ec0ff */
[----:B------:R-:W-:Y:S01]  /*4430*/  LOP3.LUT R16, R16, 0x7f800000, RZ, 0xfc, !PT ;  /* 0x7f80000010107812 */ /* 0x000fe200078efcff */
[----:B------:R-:W-:Y:S06]  /*4440*/  BRA `(.L_x_63) ;  /* 0x0000000000047947 */ /* 0x000fec0003800000 */
.L_x_61:
[----:B------:R-:W-:-:S07]  /*4450*/  IMAD R16, R25, 0x800000, R16 ;  /* 0x0080000019107824 */ /* 0x000fce00078e0210 */
.L_x_63:
[----:B------:R-:W-:Y:S05]  /*4460*/  BSYNC B2 ;  /* 0x0000000000027941 */ /* 0x000fea0003800000 */
.L_x_60:
[----:B------:R-:W-:Y:S05]  /*4470*/  BRA `(.L_x_64) ;  /* 0x0000000000247947 */ /* 0x000fea0003800000 */
.L_x_59:
[----:B------:R-:W-:-:S04]  /*4480*/  LOP3.LUT R16, R23, 0x80000000, R16, 0x48, !PT ;  /* 0x8000000017107812 */ /* 0x000fc800078e4810 */
[----:B------:R-:W-:Y:S01]  /*4490*/  LOP3.LUT R16, R16, 0x7f800000, RZ, 0xfc, !PT ;  /* 0x7f80000010107812 */ /* 0x000fe200078efcff */
[----:B------:R-:W-:Y:S06]  /*44a0*/  BRA `(.L_x_64) ;  /* 0x0000000000187947 */ /* 0x000fec0003800000 */
.L_x_58:
[----:B------:R-:W-:Y:S01]  /*44b0*/  LOP3.LUT R16, R23, 0x80000000, R16, 0x48, !PT ;  /* 0x8000000017107812 */ /* 0x000fe200078e4810 */
[----:B------:R-:W-:Y:S06]  /*44c0*/  BRA `(.L_x_64) ;  /* 0x0000000000107947 */ /* 0x000fec0003800000 */
.L_x_57:
[----:B------:R-:W0:Y:S01]  /*44d0*/  MUFU.RSQ R16, -QNAN ;  /* 0xffc0000000107908 */ /* 0x000e220000001400 */
[----:B------:R-:W-:Y:S05]  /*44e0*/  BRA `(.L_x_64) ;  /* 0x0000000000087947 */ /* 0x000fea0003800000 */
.L_x_56:
[----:B------:R-:W-:Y:S02]  /*44f0*/  UMOV UR10, 0x49742400 ;  /* 0x49742400000a7882 */ /* 0x000fe40000000000 */
[----:B------:R-:W-:-:S07]  /*4500*/  FADD.FTZ R16, R16, UR10 ;  /* 0x0000000a10107e21 */ /* 0x000fce0008010000 */
.L_x_64:
[----:B------:R-:W-:Y:S05]  /*4510*/  BSYNC B1 ;  /* 0x0000000000017941 */ /* 0x000fea0003800000 */
.L_x_54:
[----:B0-----:R-:W-:Y:S02]  /*4520*/  IMAD.MOV.U32 R19, RZ, RZ, R16 ;  /* 0x000000ffff137224 */ /* 0x001fe400078e0010 */
[----:B------:R-:W-:Y:S02]  /*4530*/  IMAD.MOV.U32 R16, RZ, RZ, R18 ;  /* 0x000000ffff107224 */ /* 0x000fe400078e0012 */
[----:B------:R-:W-:-:S04]  /*4540*/  IMAD.MOV.U32 R17, RZ, RZ, 0x0 ;  /* 0x00000000ff117424 */ /* 0x000fc800078e00ff */
[----:B------:R-:W-:Y:S05]  /*4550*/  RET.REL.NODEC R16 `(reduce) ;  /* 0xffffffb810a87950 */ /* 0x000fea0003c3ffff */
.L_x_65:
[----:B------:R-:W-:-:S00]  /*4560*/  BRA `(.L_x_65) ;  /* 0xfffffffc00fc7947 */ /* 0x000fc0000383ffff */
[----:B------:R-:W-:-:S00]  /*4570*/  NOP ;  /* 0x0000000000007918 */ /* 0x000fc00000000000 */
        /* <DEDUP_REMOVED lines=8> */
.L_x_66:


//--------------------- .nv.shared.reserved.0     --------------------------
	.section	.nv.shared.reserved.0,"aw",@nobits
	.weak		__nv_reservedSMEM_offset_0_alias
	.size		__nv_reservedSMEM_offset_0_alias, 0, 64
	.other		__nv_reservedSMEM_offset_0_alias,@"STO_CUDA_RESERVED_SHARED STV_DEFAULT"
__nv_reservedSMEM_offset_0_alias:
	.zero		0
	.zero		64


//--------------------- .nv.global                --------------------------
	.section	.nv.global,"aw",@nobits
	.align	4
.nv.global:
	.type		exitFlag,@object
	.size		exitFlag,(.L_0 - exitFlag)
exitFlag:
	.zero		4
.L_0:


//--------------------- .nv.constant0.reduce      --------------------------
	.section	.nv.constant0.reduce,"a",@progbits
	.sectionflags	@""
	.align	4
.nv.constant0.reduce:
	.zero		936


//--------------------- SYMBOLS --------------------------

	.type		.nv.reservedSmem.offset0,@object
	.size		.nv.reservedSmem.offset0,0x4
